	.headerflags	@"EF_CUDA_TEXMODE_UNIFIED EF_CUDA_64BIT_ADDRESS EF_CUDA_ACCELERATORS EF_CUDA_SM90 EF_CUDA_VIRTUAL_SM(EF_CUDA_SM90)"
	.elftype	@"ET_EXEC"


//--------------------- .nv.info                  --------------------------
	.section	.nv.info,"",@"SHT_CUDA_INFO"
	.align	4


	//----- nvinfo : EIATTR_REGCOUNT
	.align		4
        /*0000*/ 	.byte	0x04, 0x2f
        /*0002*/ 	.short	(.L_1 - .L_0)
	.align		4
.L_0:
        /*0004*/ 	.word	index@(triton_red_fused__unsafe_index_convolution_native_group_norm_35)
        /*0008*/ 	.word	0x00000040


	//----- nvinfo : EIATTR_MIN_STACK_SIZE
	.align		4
.L_1:
        /*000c*/ 	.byte	0x04, 0x12
        /*000e*/ 	.short	(.L_3 - .L_2)
	.align		4
.L_2:
        /*0010*/ 	.word	index@(triton_red_fused__unsafe_index_convolution_native_group_norm_35)
        /*0014*/ 	.word	0x00000000


	//----- nvinfo : EIATTR_FRAME_SIZE
	.align		4
.L_3:
        /*0018*/ 	.byte	0x04, 0x11
        /*001a*/ 	.short	(.L_5 - .L_4)
	.align		4
.L_4:
        /*001c*/ 	.word	index@(triton_red_fused__unsafe_index_convolution_native_group_norm_35)
        /*0020*/ 	.word	0x00000000


	//----- nvinfo : EIATTR_MIN_STACK_SIZE
	.align		4
.L_5:
        /*0024*/ 	.byte	0x04, 0x12
        /*0026*/ 	.short	(.L_7 - .L_6)
	.align		4
.L_6:
        /*0028*/ 	.word	index@(triton_red_fused__unsafe_index_convolution_native_group_norm_35)
        /*002c*/ 	.word	0x00000000
.L_7:


//--------------------- .nv.info.triton_red_fused__unsafe_index_convolution_native_group_norm_35 --------------------------
	.section	.nv.info.triton_red_fused__unsafe_index_convolution_native_group_norm_35,"",@"SHT_CUDA_INFO"
	.sectionflags	@""
	.align	4


	//----- nvinfo : EIATTR_CUDA_API_VERSION
	.align		4
        /*0000*/ 	.byte	0x04, 0x37
        /*0002*/ 	.short	(.L_9 - .L_8)
.L_8:
        /*0004*/ 	.word	0x0000007c


	//----- nvinfo : EIATTR_KPARAM_INFO
	.align		4
.L_9:
        /*0008*/ 	.byte	0x04, 0x17
        /*000a*/ 	.short	(.L_11 - .L_10)
.L_10:
        /*000c*/ 	.word	0x00000000
        /*0010*/ 	.short	0x0008
        /*0012*/ 	.short	0x003c
        /*0014*/ 	.byte	0x00, 0xf0, 0x11, 0x00


	//----- nvinfo : EIATTR_KPARAM_INFO
	.align		4
.L_11:
        /*0018*/ 	.byte	0x04, 0x17
        /*001a*/ 	.short	(.L_13 - .L_12)
.L_12:
        /*001c*/ 	.word	0x00000000
        /*0020*/ 	.short	0x0007
        /*0022*/ 	.short	0x0038
        /*0024*/ 	.byte	0x00, 0xf0, 0x11, 0x00


	//----- nvinfo : EIATTR_KPARAM_INFO
	.align		4
.L_13:
        /*0028*/ 	.byte	0x04, 0x17
        /*002a*/ 	.short	(.L_15 - .L_14)
.L_14:
        /*002c*/ 	.word	0x00000000
        /*0030*/ 	.short	0x0006
        /*0032*/ 	.short	0x0030
        /*0034*/ 	.byte	0x00, 0xf4, 0x21, 0x00


	//----- nvinfo : EIATTR_KPARAM_INFO
	.align		4
.L_15:
        /*0038*/ 	.byte	0x04, 0x17
        /*003a*/ 	.short	(.L_17 - .L_16)
.L_16:
        /*003c*/ 	.word	0x00000000
        /*0040*/ 	.short	0x0005
        /*0042*/ 	.short	0x0028
        /*0044*/ 	.byte	0x00, 0xf4, 0x21, 0x00


	//----- nvinfo : EIATTR_KPARAM_INFO
	.align		4
.L_17:
        /*0048*/ 	.byte	0x04, 0x17
        /*004a*/ 	.short	(.L_19 - .L_18)
.L_18:
        /*004c*/ 	.word	0x00000000
        /*0050*/ 	.short	0x0004
        /*0052*/ 	.short	0x0020
        /*0054*/ 	.byte	0x00, 0xf4, 0x21, 0x00


	//----- nvinfo : EIATTR_KPARAM_INFO
	.align		4
.L_19:
        /*0058*/ 	.byte	0x04, 0x17
        /*005a*/ 	.short	(.L_21 - .L_20)
.L_20:
        /*005c*/ 	.word	0x00000000
        /*0060*/ 	.short	0x0003
        /*0062*/ 	.short	0x0018
        /*0064*/ 	.byte	0x00, 0xf4, 0x21, 0x00


	//----- nvinfo : EIATTR_KPARAM_INFO
	.align		4
.L_21:
        /*0068*/ 	.byte	0x04, 0x17
        /*006a*/ 	.short	(.L_23 - .L_22)
.L_22:
        /*006c*/ 	.word	0x00000000
        /*0070*/ 	.short	0x0002
        /*0072*/ 	.short	0x0010
        /*0074*/ 	.byte	0x00, 0xf4, 0x21, 0x00


	//----- nvinfo : EIATTR_KPARAM_INFO
	.align		4
.L_23:
        /*0078*/ 	.byte	0x04, 0x17
        /*007a*/ 	.short	(.L_25 - .L_24)
.L_24:
        /*007c*/ 	.word	0x00000000
        /*0080*/ 	.short	0x0001
        /*0082*/ 	.short	0x0008
        /*0084*/ 	.byte	0x00, 0xf4, 0x21, 0x00


	//----- nvinfo : EIATTR_KPARAM_INFO
	.align		4
.L_25:
        /*0088*/ 	.byte	0x04, 0x17
        /*008a*/ 	.short	(.L_27 - .L_26)
.L_26:
        /*008c*/ 	.word	0x00000000
        /*0090*/ 	.short	0x0000
        /*0092*/ 	.short	0x0000
        /*0094*/ 	.byte	0x00, 0xf4, 0x21, 0x00


	//----- nvinfo : EIATTR_SPARSE_MMA_MASK
	.align		4
.L_27:
        /*0098*/ 	.byte	0x03, 0x50
        /*009a*/ 	.short	0x0000


	//----- nvinfo : EIATTR_MAXREG_COUNT
	.align		4
        /*009c*/ 	.byte	0x03, 0x1b
        /*009e*/ 	.short	0x0080


	//----- nvinfo : EIATTR_COOP_GROUP_MASK_REGIDS
	.align		4
        /*00a0*/ 	.byte	0x04, 0x29
        /*00a2*/ 	.short	(.L_29 - .L_28)


	//   ....[0]....
.L_28:
        /*00a4*/ 	.word	0xffffffff


	//   ....[1]....
        /*00a8*/ 	.word	0xffffffff


	//   ....[2]....
        /*00ac*/ 	.word	0xffffffff


	//   ....[3]....
        /*00b0*/ 	.word	0xffffffff


	//   ....[4]....
        /*00b4*/ 	.word	0xffffffff


	//   ....[5]....
        /*00b8*/ 	.word	0xffffffff


	//   ....[6]....
        /*00bc*/ 	.word	0xffffffff


	//   ....[7]....
        /*00c0*/ 	.word	0xffffffff


	//   ....[8]....
        /*00c4*/ 	.word	0xffffffff


	//   ....[9]....
        /*00c8*/ 	.word	0xffffffff


	//   ....[10]....
        /*00cc*/ 	.word	0xffffffff


	//   ....[11]....
        /*00d0*/ 	.word	0xffffffff


	//   ....[12]....
        /*00d4*/ 	.word	0xffffffff


	//   ....[13]....
        /*00d8*/ 	.word	0xffffffff


	//   ....[14]....
        /*00dc*/ 	.word	0xffffffff


	//   ....[15]....
        /*00e0*/ 	.word	0xffffffff


	//   ....[16]....
        /*00e4*/ 	.word	0xffffffff


	//   ....[17]....
        /*00e8*/ 	.word	0xffffffff


	//   ....[18]....
        /*00ec*/ 	.word	0xffffffff


	//   ....[19]....
        /*00f0*/ 	.word	0xffffffff


	//   ....[20]....
        /*00f4*/ 	.word	0xffffffff


	//   ....[21]....
        /*00f8*/ 	.word	0xffffffff


	//----- nvinfo : EIATTR_COOP_GROUP_INSTR_OFFSETS
	.align		4
.L_29:
        /*00fc*/ 	.byte	0x04, 0x28
        /*00fe*/ 	.short	(.L_31 - .L_30)


	//   ....[0]....
.L_30:
        /*0100*/ 	.word	0x00001ae0


	//   ....[1]....
        /*0104*/ 	.word	0x00001b80


	//   ....[2]....
        /*0108*/ 	.word	0x00001c50


	//   ....[3]....
        /*010c*/ 	.word	0x00001c80


	//   ....[4]....
        /*0110*/ 	.word	0x00001d80


	//   ....[5]....
        /*0114*/ 	.word	0x00001dd0


	//   ....[6]....
        /*0118*/ 	.word	0x00001ee0


	//   ....[7]....
        /*011c*/ 	.word	0x00001f30


	//   ....[8]....
        /*0120*/ 	.word	0x00001ff0


	//   ....[9]....
        /*0124*/ 	.word	0x00002040


	//   ....[10]....
        /*0128*/ 	.word	0x00002170


	//   ....[11]....
        /*012c*/ 	.word	0x00002180


	//   ....[12]....
        /*0130*/ 	.word	0x000021c0


	//   ....[13]....
        /*0134*/ 	.word	0x00002200


	//   ....[14]....
        /*0138*/ 	.word	0x00002290


	//   ....[15]....
        /*013c*/ 	.word	0x00002360


	//   ....[16]....
        /*0140*/ 	.word	0x00002390


	//   ....[17]....
        /*0144*/ 	.word	0x000023d0


	//   ....[18]....
        /*0148*/ 	.word	0x000024b0


	//   ....[19]....
        /*014c*/ 	.word	0x000024e0


	//   ....[20]....
        /*0150*/ 	.word	0x000025a0


	//   ....[21]....
        /*0154*/ 	.word	0x000025d0


	//----- nvinfo : EIATTR_EXIT_INSTR_OFFSETS
	.align		4
.L_31:
        /*0158*/ 	.byte	0x04, 0x1c
        /*015a*/ 	.short	(.L_33 - .L_32)


	//   ....[0]....
.L_32:
        /*015c*/ 	.word	0x000027b0


	//   ....[1]....
        /*0160*/ 	.word	0x00002800


	//----- nvinfo : EIATTR_REQNTID
	.align		4
.L_33:
        /*0164*/ 	.byte	0x04, 0x10
        /*0166*/ 	.short	(.L_35 - .L_34)
.L_34:
        /*0168*/ 	.word	0x00000200
        /*016c*/ 	.word	0x00000001
        /*0170*/ 	.word	0x00000001


	//----- nvinfo : EIATTR_CBANK_PARAM_SIZE
	.align		4
.L_35:
        /*0174*/ 	.byte	0x03, 0x19
        /*0176*/ 	.short	0x0040


	//----- nvinfo : EIATTR_PARAM_CBANK
	.align		4
        /*0178*/ 	.byte	0x04, 0x0a
        /*017a*/ 	.short	(.L_37 - .L_36)
	.align		4
.L_36:
        /*017c*/ 	.word	index@(.nv.constant0.triton_red_fused__unsafe_index_convolution_native_group_norm_35)
        /*0180*/ 	.short	0x0210
        /*0182*/ 	.short	0x0040


	//----- nvinfo : EIATTR_SW_WAR
	.align		4
.L_37:
        /*0184*/ 	.byte	0x04, 0x36
        /*0186*/ 	.short	(.L_39 - .L_38)
.L_38:
        /*0188*/ 	.word	0x00000008
.L_39:


//--------------------- .nv.callgraph             --------------------------
	.section	.nv.callgraph,"",@"SHT_CUDA_CALLGRAPH"
	.align	4
	.sectionentsize	8
	.align		4
        /*0000*/ 	.word	0x00000000
	.align		4
        /*0004*/ 	.word	0xffffffff
	.align		4
        /*0008*/ 	.word	0x00000000
	.align		4
        /*000c*/ 	.word	0xfffffffe
	.align		4
        /*0010*/ 	.word	0x00000000
	.align		4
        /*0014*/ 	.word	0xfffffffd
	.align		4
        /*0018*/ 	.word	0x00000000
	.align		4
        /*001c*/ 	.word	0xfffffffc


//--------------------- .text.triton_red_fused__unsafe_index_convolution_native_group_norm_35 --------------------------
	.section	.text.triton_red_fused__unsafe_index_convolution_native_group_norm_35,"ax",@progbits
	.sectionflags	@"SHF_BARRIERS=1"
	.align	128
        .global         triton_red_fused__unsafe_index_convolution_native_group_norm_35
        .type           triton_red_fused__unsafe_index_convolution_native_group_norm_35,@function
        .size           triton_red_fused__unsafe_index_convolution_native_group_norm_35,(.L_x_3 - triton_red_fused__unsafe_index_convolution_native_group_norm_35)
        .other          triton_red_fused__unsafe_index_convolution_native_group_norm_35,@"STO_CUDA_ENTRY STV_DEFAULT"
triton_red_fused__unsafe_index_convolution_native_group_norm_35:
.text.triton_red_fused__unsafe_index_convolution_native_group_norm_35:
[----:B------:R-:W0:Y:S08]  /*0000*/  LDC R1, c[0x0][0x28] ;  /* 0x00000a00ff017b82 */ /* 0x000e300000000800 */
[----:B------:R-:W1:Y:S01]  /*0010*/  S2UR UR10, SR_CTAID.X ;  /* 0x00000000000a79c3 */ /* 0x000e620000002500 */
[----:B------:R-:W2:Y:S01]  /*0020*/  S2R R2, SR_TID.X ;  /* 0x0000000000027919 */ /* 0x000ea20000002100 */
[----:B------:R-:W-:-:S06]  /*0030*/  ULDC.64 UR12, c[0x0][0x208] ;  /* 0x00008200000c7ab9 */ /* 0x000fcc0000000a00 */
[----:B------:R-:W3:Y:S08]  /*0040*/  S2UR UR9, SR_CgaCtaId ;  /* 0x00000000000979c3 */ /* 0x000ef00000008800 */
[----:B------:R-:W4:Y:S08]  /*0050*/  LDC.64 R40, c[0x0][0x210] ;  /* 0x00008400ff287b82 */ /* 0x000f300000000a00 */
[----:B------:R-:W4:Y:S01]  /*0060*/  LDC.64 R4, c[0x0][0x228] ;  /* 0x00008a00ff047b82 */ /* 0x000f220000000a00 */
[----:B-1----:R-:W-:-:S02]  /*0070*/  USHF.R.S32.HI UR4, URZ, 0x1f, UR10 ;  /* 0x0000001f3f047899 */ /* 0x002fc4000801140a */
[----:B------:R-:W-:Y:S01]  /*0080*/  IMAD.U32 R0, RZ, RZ, UR10 ;  /* 0x0000000aff007e24 */ /* 0x000fe2000f8e00ff */
[----:B------:R-:W-:Y:S02]  /*0090*/  CS2R R10, SRZ ;  /* 0x00000000000a7805 */ /* 0x000fe4000001ff00 */
[----:B------:R-:W-:Y:S01]  /*00a0*/  CS2R R36, SRZ ;  /* 0x0000000000247805 */ /* 0x000fe2000001ff00 */
[----:B------:R-:W-:Y:S01]  /*00b0*/  ULEA.HI UR6, UR4, UR10, URZ, 0x2 ;  /* 0x0000000a04067291 */ /* 0x000fe2000f8f103f */
[----:B------:R-:W-:Y:S01]  /*00c0*/  ISETP.GE.AND P0, PT, R0, 0x200, PT ;  /* 0x000002000000780c */ /* 0x000fe20003f06270 */
[----:B------:R-:W-:Y:S02]  /*00d0*/  IMAD.U32 R9, RZ, RZ, UR10 ;  /* 0x0000000aff097e24 */ /* 0x000fe4000f8e00ff */
[----:B------:R-:W-:Y:S01]  /*00e0*/  USHF.R.S32.HI UR7, URZ, 0x2, UR6 ;  /* 0x000000023f077899 */ /* 0x000fe20008011406 */
[C---:B--2---:R-:W-:Y:S01]  /*00f0*/  IMAD.SHL.U32 R3, R2.reuse, 0x4, RZ ;  /* 0x0000000402037824 */ /* 0x044fe200078e00ff */
[----:B------:R-:W-:Y:S01]  /*0100*/  USHF.R.S32.HI UR4, URZ, 0x1f, UR6 ;  /* 0x0000001f3f047899 */ /* 0x000fe20008011406 */
[----:B------:R-:W-:Y:S01]  /*0110*/  LOP3.LUT R45, R2, 0x1ff, RZ, 0xc0, !PT ;  /* 0x000001ff022d7812 */ /* 0x000fe200078ec0ff */
[----:B------:R-:W-:Y:S01]  /*0120*/  IMAD.MOV.U32 R0, RZ, RZ, RZ ;  /* 0x000000ffff007224 */ /* 0x000fe200078e00ff */
[----:B------:R-:W-:Y:S01]  /*0130*/  CS2R R38, SRZ ;  /* 0x0000000000267805 */ /* 0x000fe2000001ff00 */
[----:B------:R-:W-:Y:S01]  /*0140*/  ULEA.HI UR4, UR4, UR7, URZ, 0x5 ;  /* 0x0000000704047291 */ /* 0x000fe2000f8f283f */
[----:B------:R-:W-:Y:S01]  /*0150*/  IMAD.MOV.U32 R44, RZ, RZ, RZ ;  /* 0x000000ffff2c7224 */ /* 0x000fe200078e00ff */
[----:B------:R-:W-:Y:S01]  /*0160*/  ULDC.64 UR18, c[0x0][0x210] ;  /* 0x0000840000127ab9 */ /* 0x000fe20000000a00 */
[----:B------:R-:W-:Y:S01]  /*0170*/  ULDC.64 UR16, c[0x0][0x218] ;  /* 0x0000860000107ab9 */ /* 0x000fe20000000a00 */
[----:B------:R-:W-:Y:S01]  /*0180*/  ULOP3.LUT UR4, UR4, 0xffffffe0, URZ, 0xc0, !UPT ;  /* 0xffffffe004047892 */ /* 0x000fe2000f8ec03f */
[----:B------:R-:W-:-:S03]  /*0190*/  LOP3.LUT R8, R3, 0x7fc, RZ, 0xc0, !PT ;  /* 0x000007fc03087812 */ /* 0x000fc600078ec0ff */
[----:B------:R-:W-:-:S03]  /*01a0*/  UIADD3 UR8, UR7, -UR4, URZ ;  /* 0x8000000407087290 */ /* 0x000fc6000fffe03f */
[----:B------:R-:W-:Y:S02]  /*01b0*/  ULDC.64 UR4, c[0x0][0x220] ;  /* 0x0000880000047ab9 */ /* 0x000fe40000000a00 */
[----:B------:R-:W-:Y:S01]  /*01c0*/  UIMAD.WIDE UR4, UR8, 0x4, UR4 ;  /* 0x00000004080478a5 */ /* 0x000fe2000f8e0204 */
[----:B------:R-:W-:Y:S01]  /*01d0*/  LOP3.LUT R56, R8, 0x2, RZ, 0xfc, !PT ;  /* 0x0000000208387812 */ /* 0x000fe200078efcff */
[----:B------:R-:W-:Y:S01]  /*01e0*/  ULOP3.LUT UR6, UR6, 0xffffffc, URZ, 0xc0, !UPT ;  /* 0x0ffffffc06067892 */ /* 0x000fe2000f8ec03f */
[----:B------:R-:W-:Y:S01]  /*01f0*/  LOP3.LUT R43, R3, 0x3c, RZ, 0xc0, !PT ;  /* 0x0000003c032b7812 */ /* 0x000fe200078ec0ff */
[----:B------:R-:W-:Y:S01]  /*0200*/  UMOV UR8, 0x400 ;  /* 0x0000040000087882 */ /* 0x000fe20000000000 */
[----:B------:R-:W-:Y:S01]  /*0210*/  LEA R9, R9, R8, 0x10 ;  /* 0x0000000809097211 */ /* 0x000fe200078e80ff */
[----:B------:R-:W-:Y:S01]  /*0220*/  IMAD.U32 R6, RZ, RZ, UR4 ;  /* 0x00000004ff067e24 */ /* 0x000fe2000f8e00ff */
[----:B------:R-:W-:Y:S01]  /*0230*/  LOP3.LUT R3, R56, 0x3e, RZ, 0xc0, !PT ;  /* 0x0000003e38037812 */ /* 0x000fe200078ec0ff */
[----:B------:R-:W-:Y:S01]  /*0240*/  IMAD.U32 R7, RZ, RZ, UR5 ;  /* 0x00000005ff077e24 */ /* 0x000fe2000f8e00ff */
[----:B---3--:R-:W-:-:S02]  /*0250*/  UPRMT UR9, UR9, 0x654, UR8 ;  /* 0x0000065409097896 */ /* 0x008fc40008000008 */
[----:B------:R-:W-:Y:S01]  /*0260*/  UIADD3 UR6, -UR6, UR10, URZ ;  /* 0x0000000a06067290 */ /* 0x000fe2000fffe13f */
[----:B------:R-:W-:Y:S01]  /*0270*/  SHF.R.U32.HI R52, RZ, 0x6, R2 ;  /* 0x00000006ff347819 */ /* 0x000fe20000011602 */
[----:B------:R-:W-:Y:S01]  /*0280*/  USHF.L.U32 UR7, UR7, 0xf, URZ ;  /* 0x0000000f07077899 */ /* 0x000fe2000800063f */
[C---:B------:R-:W-:Y:S02]  /*0290*/  LOP3.LUT R53, R45.reuse, 0x600, RZ, 0xfc, !PT ;  /* 0x000006002d357812 */ /* 0x040fe400078efcff */
[C---:B------:R-:W-:Y:S02]  /*02a0*/  LOP3.LUT R54, R45.reuse, 0x400, RZ, 0xfc, !PT ;  /* 0x000004002d367812 */ /* 0x040fe400078efcff */
[----:B------:R-:W-:Y:S01]  /*02b0*/  LOP3.LUT R55, R45, 0x200, RZ, 0xfc, !PT ;  /* 0x000002002d377812 */ /* 0x000fe200078efcff */
[----:B----4-:R-:W-:Y:S01]  /*02c0*/  IMAD.WIDE.U32 R42, R43, 0x8, R40 ;  /* 0x000000082b2a7825 */ /* 0x010fe200078e0028 */
[----:B------:R-:W-:Y:S01]  /*02d0*/  USHF.L.U32 UR8, UR6, 0x4, URZ ;  /* 0x0000000406087899 */ /* 0x000fe2000800063f */
[----:B------:R1:W5:Y:S01]  /*02e0*/  @!P0 LDG.E.EL R0, desc[UR12][R6.64] ;  /* 0x0000000c06008981 */ /* 0x000362000c2e1900 */
[----:B------:R-:W-:Y:S01]  /*02f0*/  USHF.R.S32.HI UR6, URZ, 0x1f, UR7 ;  /* 0x0000001f3f067899 */ /* 0x000fe20008011407 */
[----:B0-----:R-:W-:Y:S01]  /*0300*/  IMAD.WIDE R4, R9, 0x4, R4 ;  /* 0x0000000409047825 */ /* 0x001fe200078e0204 */
[----:B------:R-:W-:-:S02]  /*0310*/  CS2R R8, SRZ ;  /* 0x0000000000087805 */ /* 0x000fc4000001ff00 */
[----:B------:R-:W-:Y:S01]  /*0320*/  SGXT.U32 R52, R52, 0x3 ;  /* 0x000000033434781a */ /* 0x000fe20000000000 */
[----:B------:R-:W-:Y:S01]  /*0330*/  UMOV UR4, URZ ;  /* 0x0000003f00047c82 */ /* 0x000fe20008000000 */
[----:B------:R-:W-:Y:S01]  /*0340*/  IMAD.WIDE.U32 R40, R3, 0x8, R40 ;  /* 0x0000000803287825 */ /* 0x000fe200078e0028 */
[----:B------:R-:W-:Y:S01]  /*0350*/  SHF.R.U32.HI R53, RZ, 0x6, R53 ;  /* 0x00000006ff357819 */ /* 0x000fe20000011635 */
[----:B------:R-:W-:Y:S01]  /*0360*/  UMOV UR5, URZ ;  /* 0x0000003f00057c82 */ /* 0x000fe20008000000 */
[----:B------:R-:W-:Y:S01]  /*0370*/  SHF.R.U32.HI R54, RZ, 0x6, R54 ;  /* 0x00000006ff367819 */ /* 0x000fe20000011636 */
[----:B------:R-:W-:Y:S01]  /*0380*/  IMAD.MOV.U32 R3, RZ, RZ, RZ ;  /* 0x000000ffff037224 */ /* 0x000fe200078e00ff */
[----:B-1----:R-:W-:Y:S02]  /*0390*/  CS2R R6, SRZ ;  /* 0x0000000000067805 */ /* 0x002fe4000001ff00 */
[----:B------:R-:W-:Y:S01]  /*03a0*/  SHF.R.U32.HI R55, RZ, 0x6, R55 ;  /* 0x00000006ff377819 */ /* 0x000fe20000011637 */
[----:B------:R-:W-:Y:S01]  /*03b0*/  USHF.L.U32 UR14, UR7, 0x2, URZ ;  /* 0x00000002070e7899 */ /* 0x000fe2000800063f */
[----:B------:R-:W-:Y:S01]  /*03c0*/  LEA R56, R56, UR9, 0x4 ;  /* 0x0000000938387c11 */ /* 0x000fe2000f8e20ff */
[----:B------:R-:W-:-:S12]  /*03d0*/  USHF.L.U64.HI UR11, UR7, 0x2, UR6 ;  /* 0x00000002070b7899 */ /* 0x000fd80008010206 */
.L_x_1:
[----:B------:R-:W-:Y:S01]  /*03e0*/  ULEA.HI UR6, UR4, UR8, URZ, 0x14 ;  /* 0x0000000804067291 */ /* 0x000fe2000f8fa03f */
[----:B------:R-:W-:Y:S02]  /*03f0*/  LOP3.LUT R26, R52, 0x27, RZ, 0xc0, !PT ;  /* 0x00000027341a7812 */ /* 0x000fe400078ec0ff */
[----:B------:R-:W-:Y:S01]  /*0400*/  CS2R R32, SRZ ;  /* 0x0000000000207805 */ /* 0x000fe2000001ff00 */
[----:B------:R-:W-:Y:S01]  /*0410*/  IMAD.MOV.U32 R27, RZ, RZ, 0x8 ;  /* 0x00000008ff1b7424 */ /* 0x000fe200078e00ff */
[----:B------:R-:W-:Y:S01]  /*0420*/  UIMAD.WIDE UR6, UR6, 0x8, UR18 ;  /* 0x00000008060678a5 */ /* 0x000fe2000f8e0212 */
[----:B------:R-:W-:Y:S02]  /*0430*/  CS2R R34, SRZ ;  /* 0x0000000000227805 */ /* 0x000fe4000001ff00 */
[----:B------:R-:W-:-:S03]  /*0440*/  CS2R R28, SRZ ;  /* 0x00000000001c7805 */ /* 0x000fc6000001ff00 */
[----:B------:R-:W-:Y:S01]  /*0450*/  MOV R16, UR6 ;  /* 0x0000000600107c02 */ /* 0x000fe20008000f00 */
[----:B------:R-:W-:Y:S02]  /*0460*/  IMAD.U32 R17, RZ, RZ, UR7 ;  /* 0x00000007ff117e24 */ /* 0x000fe4000f8e00ff */
[----:B------:R-:W-:Y:S02]  /*0470*/  IMAD.U32 R14, RZ, RZ, UR6 ;  /* 0x00000006ff0e7e24 */ /* 0x000fe4000f8e00ff */
[----:B------:R-:W-:Y:S01]  /*0480*/  IMAD.U32 R15, RZ, RZ, UR7 ;  /* 0x00000007ff0f7e24 */ /* 0x000fe2000f8e00ff */
[----:B------:R-:W2:Y:S01]  /*0490*/  @!P0 LDG.E.EL.64 R32, desc[UR12][R16.64] ;  /* 0x0000000c10208981 */ /* 0x000ea2000c2e1b00 */
[----:B------:R-:W-:Y:S01]  /*04a0*/  IMAD.WIDE.U32 R26, R26, R27, UR18 ;  /* 0x000000121a1a7e25 */ /* 0x000fe2000f8e001b */
[----:B------:R-:W-:Y:S02]  /*04b0*/  LOP3.LUT R24, R55, 0x2f, RZ, 0xc0, !PT ;  /* 0x0000002f37187812 */ /* 0x000fe400078ec0ff */
[----:B------:R-:W3:Y:S01]  /*04c0*/  @!P0 LDG.E.EL.64 R34, desc[UR12][R14.64] ;  /* 0x0000000c0e228981 */ /* 0x000ee2000c2e1b00 */
[----:B------:R-:W-:Y:S01]  /*04d0*/  IMAD.MOV.U32 R25, RZ, RZ, 0x8 ;  /* 0x00000008ff197424 */ /* 0x000fe200078e00ff */
[----:B------:R-:W-:Y:S01]  /*04e0*/  LOP3.LUT R22, R54, 0x37, RZ, 0xc0, !PT ;  /* 0x0000003736167812 */ /* 0x000fe200078ec0ff */
[----:B------:R-:W-:Y:S01]  /*04f0*/  IMAD.MOV.U32 R23, RZ, RZ, 0x8 ;  /* 0x00000008ff177424 */ /* 0x000fe200078e00ff */
[----:B------:R-:W4:Y:S01]  /*0500*/  LDG.E.EL.64 R26, desc[UR12][R26.64] ;  /* 0x0000000c1a1a7981 */ /* 0x000f22000c2e1b00 */
[----:B------:R-:W-:Y:S01]  /*0510*/  LOP3.LUT R20, R53, 0x3f, RZ, 0xc0, !PT ;  /* 0x0000003f35147812 */ /* 0x000fe200078ec0ff */
[----:B------:R-:W-:-:S02]  /*0520*/  IMAD.MOV.U32 R21, RZ, RZ, 0x8 ;  /* 0x00000008ff157424 */ /* 0x000fc400078e00ff */
[----:B------:R-:W-:Y:S01]  /*0530*/  IMAD.U32 R12, RZ, RZ, UR6 ;  /* 0x00000006ff0c7e24 */ /* 0x000fe2000f8e00ff */
[----:B------:R-:W-:Y:S01]  /*0540*/  CS2R R30, SRZ ;  /* 0x00000000001e7805 */ /* 0x000fe2000001ff00 */
[----:B------:R-:W-:Y:S01]  /*0550*/  IMAD.U32 R13, RZ, RZ, UR7 ;  /* 0x00000007ff0d7e24 */ /* 0x000fe2000f8e00ff */
[----:B------:R-:W-:Y:S01]  /*0560*/  MOV R47, UR7 ;  /* 0x00000007002f7c02 */ /* 0x000fe20008000f00 */
[----:B------:R-:W-:Y:S01]  /*0570*/  IMAD.WIDE.U32 R24, R24, R25, UR18 ;  /* 0x0000001218187e25 */ /* 0x000fe2000f8e0019 */
[----:B------:R-:W4:Y:S03]  /*0580*/  LDG.E.EL.128 R16, desc[UR12][R40.64] ;  /* 0x0000000c28107981 */ /* 0x000f26000c2e1d00 */
[----:B------:R-:W-:Y:S01]  /*0590*/  IMAD.WIDE.U32 R22, R22, R23, UR18 ;  /* 0x0000001216167e25 */ /* 0x000fe2000f8e0017 */
[----:B------:R-:W4:Y:S03]  /*05a0*/  @!P0 LDG.E.EL.64 R28, desc[UR12][R12.64] ;  /* 0x0000000c0c1c8981 */ /* 0x000f26000c2e1b00 */
[----:B------:R-:W-:Y:S01]  /*05b0*/  IMAD.WIDE.U32 R20, R20, R21, UR18 ;  /* 0x0000001214147e25 */ /* 0x000fe2000f8e0015 */
[----:B------:R-:W4:Y:S03]  /*05c0*/  LDG.E.EL.64 R24, desc[UR12][R24.64] ;  /* 0x0000000c18187981 */ /* 0x000f26000c2e1b00 */
[----:B------:R-:W-:Y:S01]  /*05d0*/  IMAD.U32 R46, RZ, RZ, UR6 ;  /* 0x00000006ff2e7e24 */ /* 0x000fe2000f8e00ff */
[----:B------:R-:W4:Y:S04]  /*05e0*/  LDG.E.EL.64 R22, desc[UR12][R22.64] ;  /* 0x0000000c16167981 */ /* 0x000f28000c2e1b00 */
[----:B------:R-:W4:Y:S04]  /*05f0*/  LDG.E.EL.64 R20, desc[UR12][R20.64] ;  /* 0x0000000c14147981 */ /* 0x000f28000c2e1b00 */
[----:B------:R2:W4:Y:S04]  /*0600*/  @!P0 LDG.E.EL.64 R30, desc[UR12][R46.64] ;  /* 0x0000000c2e1e8981 */ /* 0x000528000c2e1b00 */
[----:B------:R-:W4:Y:S01]  /*0610*/  LDG.E.EL.128 R12, desc[UR12][R42.64] ;  /* 0x0000000c2a0c7981 */ /* 0x000f22000c2e1d00 */
[----:B------:R-:W-:Y:S01]  /*0620*/  BAR.SYNC.DEFER_BLOCKING 0x0 ;  /* 0x0000000000007b1d */ /* 0x000fe20000010000 */
[----:B--2---:R-:W-:-:S02]  /*0630*/  SEL R47, R33, RZ, !P0 ;  /* 0x000000ff212f7207 */ /* 0x004fc40004000000 */
[----:B---3--:R-:W-:Y:S02]  /*0640*/  SEL R49, R35, RZ, !P0 ;  /* 0x000000ff23317207 */ /* 0x008fe40004000000 */
[----:B------:R-:W-:Y:S02]  /*0650*/  SHF.R.U32.HI R35, RZ, 0x1a, R47 ;  /* 0x0000001aff237819 */ /* 0x000fe4000001162f */
[----:B----4-:R-:W-:Y:S02]  /*0660*/  SHF.R.U32.HI R33, RZ, 0x1a, R27 ;  /* 0x0000001aff217819 */ /* 0x010fe4000001161b */
[----:B------:R-:W-:Y:S02]  /*0670*/  SHF.R.U32.HI R51, RZ, 0x1a, R49 ;  /* 0x0000001aff337819 */ /* 0x000fe40000011631 */
[----:B------:R-:W-:Y:S02]  /*0680*/  SEL R32, R32, RZ, !P0 ;  /* 0x000000ff20207207 */ /* 0x000fe40004000000 */
[----:B------:R-:W-:-:S02]  /*0690*/  LOP3.LUT R35, R35, 0x20, RZ, 0xc0, !PT ;  /* 0x0000002023237812 */ /* 0x000fc400078ec0ff */
[----:B------:R-:W-:Y:S02]  /*06a0*/  LOP3.LUT R33, R33, 0x20, RZ, 0xc0, !PT ;  /* 0x0000002021217812 */ /* 0x000fe400078ec0ff */
[----:B------:R-:W-:Y:S02]  /*06b0*/  SEL R34, R34, RZ, !P0 ;  /* 0x000000ff22227207 */ /* 0x000fe40004000000 */
[----:B------:R-:W-:Y:S02]  /*06c0*/  LOP3.LUT R51, R51, 0x20, RZ, 0xc0, !PT ;  /* 0x0000002033337812 */ /* 0x000fe400078ec0ff */
[----:B------:R-:W-:Y:S02]  /*06d0*/  SEL R29, R29, RZ, !P0 ;  /* 0x000000ff1d1d7207 */ /* 0x000fe40004000000 */
[----:B------:R-:W-:Y:S02]  /*06e0*/  IADD3 R35, P2, R35, R32, RZ ;  /* 0x0000002023237210 */ /* 0x000fe40007f5e0ff */
[----:B------:R-:W-:-:S02]  /*06f0*/  IADD3 R32, P4, R26, R33, RZ ;  /* 0x000000211a207210 */ /* 0x000fc40007f9e0ff */
[----:B------:R-:W-:Y:S02]  /*0700*/  IADD3 R46, P3, R51, R34, RZ ;  /* 0x00000022332e7210 */ /* 0x000fe40007f7e0ff */
[----:B------:R-:W-:Y:S02]  /*0710*/  SHF.R.U32.HI R26, RZ, 0x1a, R25 ;  /* 0x0000001aff1a7819 */ /* 0x000fe40000011619 */
[----:B------:R-:W-:Y:S02]  /*0720*/  SHF.R.U32.HI R57, RZ, 0x1a, R29 ;  /* 0x0000001aff397819 */ /* 0x000fe4000001161d */
[----:B------:R-:W-:Y:S02]  /*0730*/  SHF.R.U32.HI R51, RZ, 0x1a, R23 ;  /* 0x0000001aff337819 */ /* 0x000fe40000011617 */
[----:B------:R-:W-:Y:S02]  /*0740*/  SHF.R.U32.HI R33, RZ, 0x1a, R21 ;  /* 0x0000001aff217819 */ /* 0x000fe40000011615 */
[----:B------:R-:W-:Y:S01]  /*0750*/  SEL R48, R31, RZ, !P0 ;  /* 0x000000ff1f307207 */ /* 0x000fe20004000000 */
[----:B------:R-:W-:Y:S01]  /*0760*/  IMAD.X R31, RZ, RZ, R27, P4 ;  /* 0x000000ffff1f7224 */ /* 0x000fe200020e061b */
[----:B------:R-:W-:-:S02]  /*0770*/  LOP3.LUT R27, R26, 0x20, RZ, 0xc0, !PT ;  /* 0x000000201a1b7812 */ /* 0x000fc400078ec0ff */
[----:B------:R-:W-:Y:S02]  /*0780*/  SEL R28, R28, RZ, !P0 ;  /* 0x000000ff1c1c7207 */ /* 0x000fe40004000000 */
[----:B------:R-:W-:Y:S02]  /*0790*/  LOP3.LUT R57, R57, 0x20, RZ, 0xc0, !PT ;  /* 0x0000002039397812 */ /* 0x000fe400078ec0ff */
[----:B------:R-:W-:Y:S02]  /*07a0*/  LOP3.LUT R51, R51, 0x20, RZ, 0xc0, !PT ;  /* 0x0000002033337812 */ /* 0x000fe400078ec0ff */
[----:B------:R-:W-:Y:S02]  /*07b0*/  LOP3.LUT R33, R33, 0x20, RZ, 0xc0, !PT ;  /* 0x0000002021217812 */ /* 0x000fe400078ec0ff */
[----:B------:R-:W-:Y:S02]  /*07c0*/  IADD3 R27, P6, R24, R27, RZ ;  /* 0x0000001b181b7210 */ /* 0x000fe40007fde0ff */
[----:B------:R-:W-:-:S02]  /*07d0*/  IADD3 R28, P1, R57, R28, RZ ;  /* 0x0000001c391c7210 */ /* 0x000fc40007f3e0ff */
[----:B------:R-:W-:Y:S02]  /*07e0*/  IADD3 R26, P4, R22, R51, RZ ;  /* 0x00000033161a7210 */ /* 0x000fe40007f9e0ff */
[----:B------:R-:W-:Y:S02]  /*07f0*/  IADD3 R24, P5, R20, R33, RZ ;  /* 0x0000002114187210 */ /* 0x000fe40007fbe0ff */
[----:B------:R-:W-:Y:S01]  /*0800*/  SHF.R.U32.HI R57, RZ, 0x1a, R48 ;  /* 0x0000001aff397819 */ /* 0x000fe20000011630 */
[----:B------:R-:W-:Y:S01]  /*0810*/  IMAD.X R22, RZ, RZ, R25, P6 ;  /* 0x000000ffff167224 */ /* 0x000fe200030e0619 */
[----:B------:R-:W-:Y:S01]  /*0820*/  SEL R34, R30, RZ, !P0 ;  /* 0x000000ff1e227207 */ /* 0x000fe20004000000 */
[----:B------:R-:W-:Y:S01]  /*0830*/  IMAD.X R33, RZ, RZ, R23, P4 ;  /* 0x000000ffff217224 */ /* 0x000fe200020e0617 */
[----:B------:R-:W-:Y:S01]  /*0840*/  LOP3.LUT R57, R57, 0x20, RZ, 0xc0, !PT ;  /* 0x0000002039397812 */ /* 0x000fe200078ec0ff */
[----:B------:R-:W-:Y:S01]  /*0850*/  IMAD.X R25, RZ, RZ, R21, P5 ;  /* 0x000000ffff197224 */ /* 0x000fe200028e0615 */
[----:B------:R-:W-:Y:S01]  /*0860*/  SHF.L.U64.HI R21, R32, 0x5, R31 ;  /* 0x0000000520157819 */ /* 0x000fe2000001021f */
[----:B------:R-:W-:Y:S01]  /*0870*/  IMAD.SHL.U32 R30, R24, 0x20, RZ ;  /* 0x00000020181e7824 */ /* 0x000fe200078e00ff */
[----:B------:R-:W-:-:S02]  /*0880*/  IADD3 R34, P6, R57, R34, RZ ;  /* 0x0000002239227210 */ /* 0x000fc40007fde0ff */
[----:B------:R-:W-:Y:S01]  /*0890*/  SHF.L.U32 R20, R32, 0x5, RZ ;  /* 0x0000000520147819 */ /* 0x000fe200000006ff */
[C---:B------:R-:W-:Y:S01]  /*08a0*/  IMAD.SHL.U32 R32, R26.reuse, 0x20, RZ ;  /* 0x000000201a207824 */ /* 0x040fe200078e00ff */
[C---:B------:R-:W-:Y:S01]  /*08b0*/  SHF.L.U64.HI R23, R27.reuse, 0x5, R22 ;  /* 0x000000051b177819 */ /* 0x040fe20000010216 */
[----:B------:R-:W-:Y:S01]  /*08c0*/  IMAD.SHL.U32 R22, R27, 0x20, RZ ;  /* 0x000000201b167824 */ /* 0x000fe200078e00ff */
[----:B------:R-:W-:Y:S02]  /*08d0*/  LEA R57, R45, UR9, 0x3 ;  /* 0x000000092d397c11 */ /* 0x000fe4000f8e18ff */
[----:B------:R-:W-:Y:S02]  /*08e0*/  SHF.L.U64.HI R33, R26, 0x5, R33 ;  /* 0x000000051a217819 */ /* 0x000fe40000010221 */
[----:B------:R-:W-:Y:S01]  /*08f0*/  SHF.L.U64.HI R31, R24, 0x5, R25 ;  /* 0x00000005181f7819 */ /* 0x000fe20000010219 */
[----:B------:R-:W-:Y:S04]  /*0900*/  STS.64 [R57], R20 ;  /* 0x0000001439007388 */ /* 0x000fe80000000a00 */
[----:B------:R-:W-:Y:S04]  /*0910*/  STS.64 [R57+0x1000], R22 ;  /* 0x0010001639007388 */ /* 0x000fe80000000a00 */
[----:B------:R0:W-:Y:S04]  /*0920*/  STS.64 [R57+0x2000], R32 ;  /* 0x0020002039007388 */ /* 0x0001e80000000a00 */
[----:B------:R-:W-:Y:S01]  /*0930*/  STS.64 [R57+0x3000], R30 ;  /* 0x0030001e39007388 */ /* 0x000fe20000000a00 */
[----:B------:R-:W-:-:S05]  /*0940*/  IMAD.SHL.U32 R27, R2, 0x4, RZ ;  /* 0x00000004021b7824 */ /* 0x000fca00078e00ff */
[----:B------:R-:W-:-:S04]  /*0950*/  LOP3.LUT R27, R27, 0x7fc, RZ, 0xc0, !PT ;  /* 0x000007fc1b1b7812 */ /* 0x000fc800078ec0ff */
[----:B------:R-:W-:Y:S01]  /*0960*/  LEA R58, R27, UR9, 0x3 ;  /* 0x000000091b3a7c11 */ /* 0x000fe2000f8e18ff */
[----:B------:R-:W-:Y:S01]  /*0970*/  BAR.SYNC.DEFER_BLOCKING 0x0 ;  /* 0x0000000000007b1d */ /* 0x000fe20000010000 */
[----:B------:R-:W-:Y:S02]  /*0980*/  IMAD.X R29, RZ, RZ, R29, P1 ;  /* 0x000000ffff1d7224 */ /* 0x000fe400008e061d */
[----:B------:R-:W-:Y:S02]  /*0990*/  IMAD.X R49, RZ, RZ, R49, P3 ;  /* 0x000000ffff317224 */ /* 0x000fe400018e0631 */
[----:B0-----:R-:W-:Y:S02]  /*09a0*/  IMAD.X R32, RZ, RZ, R47, P2 ;  /* 0x000000ffff207224 */ /* 0x001fe400010e062f */
[----:B------:R-:W-:Y:S01]  /*09b0*/  IMAD.X R51, RZ, RZ, R48, P6 ;  /* 0x000000ffff337224 */ /* 0x000fe200030e0630 */
[----:B------:R-:W0:Y:S04]  /*09c0*/  LDS.128 R20, [R58] ;  /* 0x000000003a147984 */ /* 0x000e280000000c00 */
[----:B------:R-:W1:Y:S01]  /*09d0*/  LDS.128 R24, [R58+0x10] ;  /* 0x000010003a187984 */ /* 0x000e620000000c00 */
[----:B------:R-:W-:Y:S01]  /*09e0*/  SHF.L.U64.HI R29, R28, 0xa, R29 ;  /* 0x0000000a1c1d7819 */ /* 0x000fe2000001021d */
[----:B------:R-:W-:Y:S01]  /*09f0*/  IMAD.SHL.U32 R48, R35, 0x400, RZ ;  /* 0x0000040023307824 */ /* 0x000fe200078e00ff */
[C---:B------:R-:W-:Y:S01]  /*0a00*/  SHF.L.U64.HI R47, R46.reuse, 0xa, R49 ;  /* 0x0000000a2e2f7819 */ /* 0x040fe20000010231 */
[----:B------:R-:W-:Y:S01]  /*0a10*/  IMAD.SHL.U32 R46, R46, 0x400, RZ ;  /* 0x000004002e2e7824 */ /* 0x000fe200078e00ff */
[----:B------:R-:W-:Y:S01]  /*0a20*/  BAR.SYNC.DEFER_BLOCKING 0x0 ;  /* 0x0000000000007b1d */ /* 0x000fe20000010000 */
[----:B------:R-:W-:-:S02]  /*0a30*/  SHF.L.U32 R28, R28, 0xa, RZ ;  /* 0x0000000a1c1c7819 */ /* 0x000fc400000006ff */
[----:B------:R-:W-:Y:S02]  /*0a40*/  SHF.L.U64.HI R49, R35, 0xa, R32 ;  /* 0x0000000a23317819 */ /* 0x000fe40000010220 */
[C---:B------:R-:W-:Y:S02]  /*0a50*/  SHF.L.U64.HI R51, R34.reuse, 0xa, R51 ;  /* 0x0000000a22337819 */ /* 0x040fe40000010233 */
[----:B------:R-:W-:Y:S01]  /*0a60*/  SHF.L.U32 R50, R34, 0xa, RZ ;  /* 0x0000000a22327819 */ /* 0x000fe200000006ff */
[----:B------:R-:W-:Y:S04]  /*0a70*/  STS.64 [R57], R28 ;  /* 0x0000001c39007388 */ /* 0x000fe80000000a00 */
[----:B------:R-:W-:Y:S04]  /*0a80*/  STS.64 [R57+0x1000], R46 ;  /* 0x0010002e39007388 */ /* 0x000fe80000000a00 */
[----:B------:R2:W-:Y:S04]  /*0a90*/  STS.64 [R57+0x2000], R48 ;  /* 0x0020003039007388 */ /* 0x0005e80000000a00 */
[----:B------:R3:W-:Y:S01]  /*0aa0*/  STS.64 [R57+0x3000], R50 ;  /* 0x0030003239007388 */ /* 0x0007e20000000a00 */
[----:B------:R-:W-:Y:S01]  /*0ab0*/  BAR.SYNC.DEFER_BLOCKING 0x0 ;  /* 0x0000000000007b1d */ /* 0x000fe20000010000 */
[----:B------:R-:W-:-:S02]  /*0ac0*/  SHF.R.U32.HI R59, RZ, 0x18, R15 ;  /* 0x00000018ff3b7819 */ /* 0x000fc4000001160f */
[----:B------:R-:W-:Y:S02]  /*0ad0*/  SHF.R.U32.HI R61, RZ, 0x18, R13 ;  /* 0x00000018ff3d7819 */ /* 0x000fe4000001160d */
[----:B--2---:R-:W-:Y:S02]  /*0ae0*/  LEA R48, P1, R12, UR16, 0x2 ;  /* 0x000000100c307c11 */ /* 0x004fe4000f8210ff */
[----:B------:R-:W-:Y:S01]  /*0af0*/  LEA R60, P2, R14, UR16, 0x2 ;  /* 0x000000100e3c7c11 */ /* 0x000fe2000f8410ff */
[----:B------:R-:W2:Y:S04]  /*0b00*/  LDS.128 R28, [R58] ;  /* 0x000000003a1c7984 */ /* 0x000ea80000000c00 */
[----:B------:R-:W4:Y:S01]  /*0b10*/  LDS.128 R32, [R58+0x10] ;  /* 0x000010003a207984 */ /* 0x000f220000000c00 */
[----:B------:R-:W-:-:S02]  /*0b20*/  LOP3.LUT R47, R59, 0x80, RZ, 0xc0, !PT ;  /* 0x000000803b2f7812 */ /* 0x000fc400078ec0ff */
[----:B------:R-:W-:Y:S02]  /*0b30*/  LOP3.LUT R61, R61, 0x80, RZ, 0xc0, !PT ;  /* 0x000000803d3d7812 */ /* 0x000fe400078ec0ff */
[----:B------:R-:W-:Y:S02]  /*0b40*/  LEA.HI.X R12, R12, UR17, R13, 0x2, P1 ;  /* 0x000000110c0c7c11 */ /* 0x000fe400088f140d */
[----:B------:R-:W-:Y:S01]  /*0b50*/  LEA.HI.X R46, R14, UR17, R15, 0x2, P2 ;  /* 0x000000110e2e7c11 */ /* 0x000fe200090f140f */
[----:B------:R-:W-:Y:S01]  /*0b60*/  BAR.SYNC.DEFER_BLOCKING 0x0 ;  /* 0x0000000000007b1d */ /* 0x000fe20000010000 */
[----:B------:R-:W-:Y:S02]  /*0b70*/  IADD3 R49, P2, R47, R60, RZ ;  /* 0x0000003c2f317210 */ /* 0x000fe40007f5e0ff */
[----:B------:R-:W-:Y:S02]  /*0b80*/  LEA R13, P4, R18, UR16, 0x2 ;  /* 0x00000010120d7c11 */ /* 0x000fe4000f8810ff */
[----:B------:R-:W-:-:S02]  /*0b90*/  SHF.R.U32.HI R47, RZ, 0x18, R17 ;  /* 0x00000018ff2f7819 */ /* 0x000fc40000011611 */
[----:B------:R-:W-:Y:S02]  /*0ba0*/  IADD3 R15, P1, R61, R48, RZ ;  /* 0x000000303d0f7210 */ /* 0x000fe40007f3e0ff */
[----:B------:R-:W-:Y:S02]  /*0bb0*/  LEA R14, P3, R16, UR16, 0x2 ;  /* 0x00000010100e7c11 */ /* 0x000fe4000f8610ff */
[--C-:B------:R-:W-:Y:S02]  /*0bc0*/  SHF.R.U32.HI R48, RZ, 0x18, R19.reuse ;  /* 0x00000018ff307819 */ /* 0x100fe40000011613 */
[----:B------:R-:W-:Y:S02]  /*0bd0*/  LEA.HI.X R18, R18, UR17, R19, 0x2, P4 ;  /* 0x0000001112127c11 */ /* 0x000fe4000a0f1413 */
[----:B------:R-:W-:Y:S01]  /*0be0*/  LOP3.LUT R19, R47, 0x80, RZ, 0xc0, !PT ;  /* 0x000000802f137812 */ /* 0x000fe200078ec0ff */
[----:B---3--:R-:W-:Y:S01]  /*0bf0*/  IMAD.X R51, RZ, RZ, R12, P1 ;  /* 0x000000ffff337224 */ /* 0x008fe200008e060c */
[----:B------:R-:W-:Y:S01]  /*0c00*/  LEA.HI.X R16, R16, UR17, R17, 0x2, P3 ;  /* 0x0000001110107c11 */ /* 0x000fe200098f1411 */
[----:B------:R-:W-:Y:S01]  /*0c10*/  IMAD.X R17, RZ, RZ, R46, P2 ;  /* 0x000000ffff117224 */ /* 0x000fe200010e062e */
[----:B0-----:R-:W-:-:S02]  /*0c20*/  LEA R47, P1, R20, R15, 0x2 ;  /* 0x0000000f142f7211 */ /* 0x001fc400078210ff */
[----:B------:R-:W-:Y:S02]  /*0c30*/  IADD3 R19, P3, R19, R14, RZ ;  /* 0x0000000e13137210 */ /* 0x000fe40007f7e0ff */
[----:B------:R-:W-:Y:S02]  /*0c40*/  LEA R15, P2, R22, R49, 0x2 ;  /* 0x00000031160f7211 */ /* 0x000fe400078410ff */
[----:B------:R-:W-:Y:S02]  /*0c50*/  LOP3.LUT R48, R48, 0x80, RZ, 0xc0, !PT ;  /* 0x0000008030307812 */ /* 0x000fe400078ec0ff */
[----:B------:R-:W-:Y:S01]  /*0c60*/  LEA.HI.X R49, R20, R51, R21, 0x2, P1 ;  /* 0x0000003314317211 */ /* 0x000fe200008f1415 */
[----:B------:R-:W-:Y:S01]  /*0c70*/  IMAD.X R21, RZ, RZ, R16, P3 ;  /* 0x000000ffff157224 */ /* 0x000fe200018e0610 */
[----:B------:R-:W-:Y:S02]  /*0c80*/  LEA.HI.X R23, R22, R17, R23, 0x2, P2 ;  /* 0x0000001116177211 */ /* 0x000fe400010f1417 */
[----:B------:R-:W-:-:S02]  /*0c90*/  IADD3 R13, P4, R48, R13, RZ ;  /* 0x0000000d300d7210 */ /* 0x000fc40007f9e0ff */
[----:B-1----:R-:W-:Y:S02]  /*0ca0*/  LEA R19, P2, R24, R19, 0x2 ;  /* 0x0000001318137211 */ /* 0x002fe400078410ff */
[----:B--2---:R-:W-:Y:S01]  /*0cb0*/  LEA R12, P1, R28, R47, 0x2 ;  /* 0x0000002f1c0c7211 */ /* 0x004fe200078210ff */
[----:B------:R-:W-:Y:S01]  /*0cc0*/  IMAD.X R17, RZ, RZ, R18, P4 ;  /* 0x000000ffff117224 */ /* 0x000fe200020e0612 */
[----:B------:R-:W-:Y:S02]  /*0cd0*/  LEA.HI.X R25, R24, R21, R25, 0x2, P2 ;  /* 0x0000001518197211 */ /* 0x000fe400010f1419 */
[----:B------:R-:W-:Y:S02]  /*0ce0*/  LEA R15, P2, R30, R15, 0x2 ;  /* 0x0000000f1e0f7211 */ /* 0x000fe400078410ff */
[----:B------:R-:W-:Y:S02]  /*0cf0*/  LEA R13, P3, R26, R13, 0x2 ;  /* 0x0000000d1a0d7211 */ /* 0x000fe400078610ff */
[----:B------:R-:W-:-:S02]  /*0d00*/  LEA.HI.X R28, R28, R49, R29, 0x2, P1 ;  /* 0x000000311c1c7211 */ /* 0x000fc400008f141d */
[----:B----4-:R-:W-:Y:S02]  /*0d10*/  LEA R22, P1, R32, R19, 0x2 ;  /* 0x0000001320167211 */ /* 0x010fe400078210ff */
[----:B------:R-:W-:Y:S02]  /*0d20*/  LEA.HI.X R30, R30, R23, R31, 0x2, P2 ;  /* 0x000000171e1e7211 */ /* 0x000fe400010f141f */
[----:B------:R-:W-:Y:S02]  /*0d30*/  LEA.HI.X R27, R26, R17, R27, 0x2, P3 ;  /* 0x000000111a1b7211 */ /* 0x000fe400018f141b */
[----:B------:R-:W-:Y:S01]  /*0d40*/  LEA R24, P2, R34, R13, 0x2 ;  /* 0x0000000d22187211 */ /* 0x000fe200078410ff */
[----:B------:R-:W-:Y:S01]  /*0d50*/  IMAD.SHL.U32 R16, R2, 0x4, RZ ;  /* 0x0000000402107824 */ /* 0x000fe200078e00ff */
[----:B------:R-:W-:Y:S02]  /*0d60*/  LEA.HI.X R32, R32, R25, R33, 0x2, P1 ;  /* 0x0000001920207211 */ /* 0x000fe400008f1421 */
[----:B------:R-:W-:-:S02]  /*0d70*/  IADD3 R12, P1, R12, UR14, RZ ;  /* 0x0000000e0c0c7c10 */ /* 0x000fc4000ff3e0ff */
[----:B------:R-:W-:Y:S02]  /*0d80*/  LEA.HI.X R34, R34, R27, R35, 0x2, P2 ;  /* 0x0000001b22227211 */ /* 0x000fe400010f1423 */
[----:B------:R-:W-:Y:S02]  /*0d90*/  IADD3 R14, P2, R15, UR14, RZ ;  /* 0x0000000e0f0e7c10 */ /* 0x000fe4000ff5e0ff */
[----:B------:R-:W-:Y:S02]  /*0da0*/  LOP3.LUT R17, R16, 0x7fc, RZ, 0xc0, !PT ;  /* 0x000007fc10117812 */ /* 0x000fe400078ec0ff */
[----:B------:R-:W-:Y:S02]  /*0db0*/  IADD3.X R13, R28, UR11, RZ, P1, !PT ;  /* 0x0000000b1c0d7c10 */ /* 0x000fe40008ffe4ff */
[----:B------:R-:W-:Y:S02]  /*0dc0*/  IADD3 R22, P1, R22, UR14, RZ ;  /* 0x0000000e16167c10 */ /* 0x000fe4000ff3e0ff */
[----:B------:R-:W-:-:S02]  /*0dd0*/  IADD3.X R15, R30, UR11, RZ, P2, !PT ;  /* 0x0000000b1e0f7c10 */ /* 0x000fc400097fe4ff */
[----:B------:R-:W-:Y:S02]  /*0de0*/  IADD3 R24, P2, R24, UR14, RZ ;  /* 0x0000000e18187c10 */ /* 0x000fe4000ff5e0ff */
[----:B------:R-:W-:Y:S02]  /*0df0*/  LEA R27, R17, UR9, 0x4 ;  /* 0x00000009111b7c11 */ /* 0x000fe4000f8e20ff */
[----:B------:R-:W-:Y:S02]  /*0e00*/  IADD3.X R23, R32, UR11, RZ, P1, !PT ;  /* 0x0000000b20177c10 */ /* 0x000fe40008ffe4ff */
[----:B------:R-:W-:Y:S01]  /*0e10*/  IADD3.X R25, R34, UR11, RZ, P2, !PT ;  /* 0x0000000b22197c10 */ /* 0x000fe200097fe4ff */
[----:B------:R0:W-:Y:S04]  /*0e20*/  STS.64 [R27], R12 ;  /* 0x0000000c1b007388 */ /* 0x0001e80000000a00 */
[----:B------:R-:W-:Y:S04]  /*0e30*/  STS.64 [R27+0x10], R14 ;  /* 0x0000100e1b007388 */ /* 0x000fe80000000a00 */
[----:B------:R-:W-:Y:S04]  /*0e40*/  STS.64 [R56], R22 ;  /* 0x0000001638007388 */ /* 0x000fe80000000a00 */
[----:B------:R1:W-:Y:S01]  /*0e50*/  STS.64 [R27+0x30], R24 ;  /* 0x000030181b007388 */ /* 0x0003e20000000a00 */
[----:B------:R-:W-:-:S02]  /*0e60*/  LOP3.LUT R18, R45, 0x600, RZ, 0xfc, !PT ;  /* 0x000006002d127812 */ /* 0x000fc400078efcff */
[C---:B------:R-:W-:Y:S02]  /*0e70*/  LOP3.LUT R19, R45.reuse, 0x200, RZ, 0xfc, !PT ;  /* 0x000002002d137812 */ /* 0x040fe400078efcff */
[----:B------:R-:W-:Y:S02]  /*0e80*/  LOP3.LUT R21, R45, 0x400, RZ, 0xfc, !PT ;  /* 0x000004002d157812 */ /* 0x000fe400078efcff */
[----:B------:R-:W-:Y:S02]  /*0e90*/  LEA R20, R18, UR9, 0x4 ;  /* 0x0000000912147c11 */ /* 0x000fe4000f8e20ff */
[----:B------:R-:W-:Y:S01]  /*0ea0*/  LEA R19, R19, UR9, 0x4 ;  /* 0x0000000913137c11 */ /* 0x000fe2000f8e20ff */
[----:B------:R-:W-:Y:S01]  /*0eb0*/  BAR.SYNC.DEFER_BLOCKING 0x0 ;  /* 0x0000000000007b1d */ /* 0x000fe20000010000 */
[----:B0-----:R-:W-:Y:S02]  /*0ec0*/  LEA R12, R45, UR9, 0x4 ;  /* 0x000000092d0c7c11 */ /* 0x001fe4000f8e20ff */
[----:B------:R-:W-:-:S03]  /*0ed0*/  LEA R26, R21, UR9, 0x4 ;  /* 0x00000009151a7c11 */ /* 0x000fc6000f8e20ff */
[----:B------:R-:W0:Y:S04]  /*0ee0*/  LDS.64 R20, [R20] ;  /* 0x0000000014147984 */ /* 0x000e280000000a00 */
[----:B------:R-:W2:Y:S04]  /*0ef0*/  LDS.64 R18, [R19] ;  /* 0x0000000013127984 */ /* 0x000ea80000000a00 */
[----:B------:R-:W3:Y:S04]  /*0f00*/  LDS.64 R14, [R26] ;  /* 0x000000001a0e7984 */ /* 0x000ee80000000a00 */
[----:B------:R-:W4:Y:S01]  /*0f10*/  LDS.64 R12, [R12] ;  /* 0x000000000c0c7984 */ /* 0x000f220000000a00 */
[----:B-1----:R-:W-:Y:S01]  /*0f20*/  HFMA2.MMA R25, -RZ, RZ, 0, 0 ;  /* 0x00000000ff197435 */ /* 0x002fe200000001ff */
[----:B------:R-:W-:-:S02]  /*0f30*/  CS2R R34, SRZ ;  /* 0x0000000000227805 */ /* 0x000fc4000001ff00 */
[----:B------:R-:W-:Y:S01]  /*0f40*/  CS2R R32, SRZ ;  /* 0x0000000000207805 */ /* 0x000fe2000001ff00 */
[----:B------:R-:W-:-:S03]  /*0f50*/  IMAD.MOV.U32 R29, RZ, RZ, RZ ;  /* 0x000000ffff1d7224 */ /* 0x000fc600078e00ff */
[----:B0-----:R-:W4:Y:S04]  /*0f60*/  @!P0 LDG.E.EL R35, desc[UR12][R20.64] ;  /* 0x0000000c14238981 */ /* 0x001f28000c2e1900 */
[----:B--2---:R0:W2:Y:S04]  /*0f70*/  @!P0 LDG.E.EL R25, desc[UR12][R18.64] ;  /* 0x0000000c12198981 */ /* 0x0040a8000c2e1900 */
[----:B---3--:R-:W3:Y:S04]  /*0f80*/  @!P0 LDG.E.EL R33, desc[UR12][R14.64] ;  /* 0x0000000c0e218981 */ /* 0x008ee8000c2e1900 */
[----:B----4-:R1:W4:Y:S01]  /*0f90*/  @!P0 LDG.E.EL R29, desc[UR12][R12.64] ;  /* 0x0000000c0c1d8981 */ /* 0x010322000c2e1900 */
[----:B------:R-:W-:-:S04]  /*0fa0*/  ISETP.NE.U32.AND P1, PT, RZ, UR4, PT ;  /* 0x00000004ff007c0c */ /* 0x000fc8000bf25070 */
[----:B------:R-:W-:Y:S02]  /*0fb0*/  ISETP.NE.AND.EX P1, PT, RZ, UR5, PT, P1 ;  /* 0x00000005ff007c0c */ /* 0x000fe4000bf25310 */
[----:B0-----:R-:W-:Y:S02]  /*0fc0*/  LEA R18, R45, UR9, 0x2 ;  /* 0x000000092d127c11 */ /* 0x001fe4000f8e10ff */
[----:B-1----:R-:W-:Y:S01]  /*0fd0*/  LEA R12, R17, UR9, 0x2 ;  /* 0x00000009110c7c11 */ /* 0x002fe2000f8e10ff */
[----:B------:R-:W-:Y:S01]  /*0fe0*/  IMAD.MOV.U32 R27, RZ, RZ, RZ ;  /* 0x000000ffff1b7224 */ /* 0x000fe200078e00ff */
[----:B------:R-:W-:Y:S01]  /*0ff0*/  MOV R20, 0x3f800000 ;  /* 0x3f80000000147802 */ /* 0x000fe20000000f00 */
[----:B------:R-:W-:Y:S02]  /*1000*/  IMAD.MOV.U32 R31, RZ, RZ, RZ ;  /* 0x000000ffff1f7224 */ /* 0x000fe400078e00ff */
[----:B------:R-:W-:Y:S02]  /*1010*/  IMAD.MOV.U32 R22, RZ, RZ, 0x3f800000 ;  /* 0x3f800000ff167424 */ /* 0x000fe400078e00ff */
[----:B------:R-:W-:-:S02]  /*1020*/  IMAD.MOV.U32 R23, RZ, RZ, 0x3f800000 ;  /* 0x3f800000ff177424 */ /* 0x000fc400078e00ff */
[----:B------:R-:W-:Y:S02]  /*1030*/  IMAD.MOV.U32 R19, RZ, RZ, 0x3f800000 ;  /* 0x3f800000ff137424 */ /* 0x000fe400078e00ff */
[--C-:B-----5:R-:W-:Y:S01]  /*1040*/  FADD R21, R35, R0.reuse ;  /* 0x0000000023157221 */ /* 0x120fe20000000000 */
[--C-:B--2---:R-:W-:Y:S01]  /*1050*/  FADD R25, R25, R0.reuse ;  /* 0x0000000019197221 */ /* 0x104fe20000000000 */
[--C-:B---3--:R-:W-:Y:S01]  /*1060*/  FADD R24, R33, R0.reuse ;  /* 0x0000000021187221 */ /* 0x108fe20000000000 */
[----:B----4-:R-:W-:Y:S01]  /*1070*/  FADD R26, R29, R0 ;  /* 0x000000001d1a7221 */ /* 0x010fe20000000000 */
[----:B------:R-:W-:Y:S02]  /*1080*/  IMAD.MOV.U32 R30, RZ, RZ, R21 ;  /* 0x000000ffff1e7224 */ /* 0x000fe400078e0015 */
[----:B------:R-:W-:Y:S02]  /*1090*/  IMAD.MOV.U32 R28, RZ, RZ, R25 ;  /* 0x000000ffff1c7224 */ /* 0x000fe400078e0019 */
[----:B------:R-:W-:-:S02]  /*10a0*/  IMAD.MOV.U32 R29, RZ, RZ, R24 ;  /* 0x000000ffff1d7224 */ /* 0x000fc400078e0018 */
[----:B------:R-:W-:Y:S01]  /*10b0*/  IMAD.MOV.U32 R17, RZ, RZ, R26 ;  /* 0x000000ffff117224 */ /* 0x000fe200078e001a */
[----:B------:R-:W-:Y:S06]  /*10c0*/  @!P1 BRA `(.L_x_0) ;  /* 0x0000000000e49947 */ /* 0x000fec0003800000 */
[----:B------:R-:W-:Y:S01]  /*10d0*/  FADD R22, R3, 1 ;  /* 0x3f80000003167421 */ /* 0x000fe20000000000 */
[----:B------:R-:W-:Y:S01]  /*10e0*/  FADD R13, R26, -R37 ;  /* 0x800000251a0d7221 */ /* 0x000fe20000000000 */
[----:B------:R-:W-:Y:S01]  /*10f0*/  FADD R23, R6, 1 ;  /* 0x3f80000006177421 */ /* 0x000fe20000000000 */
[----:B------:R-:W-:Y:S01]  /*1100*/  FADD R20, R7, 1 ;  /* 0x3f80000007147421 */ /* 0x000fe20000000000 */
[C---:B------:R-:W-:Y:S01]  /*1110*/  FMUL R15, R22.reuse, 0.25 ;  /* 0x3e800000160f7820 */ /* 0x040fe20000400000 */
[----:B------:R-:W-:Y:S01]  /*1120*/  FMUL R14, R13, 0.25 ;  /* 0x3e8000000d0e7820 */ /* 0x000fe20000400000 */
[----:B------:R-:W-:Y:S01]  /*1130*/  FSETP.GT.AND P3, PT, |R22|, 8.50705917302346158658e+37, PT ;  /* 0x7e8000001600780b */ /* 0x000fe20003f64200 */
[----:B------:R-:W-:Y:S01]  /*1140*/  FADD R19, R8, 1 ;  /* 0x3f80000008137421 */ /* 0x000fe20000000000 */
[----:B------:R-:W-:Y:S01]  /*1150*/  FSETP.GEU.AND P1, PT, |R22|, 1.175494350822287508e-38, PT ;  /* 0x008000001600780b */ /* 0x000fe20003f2e200 */
[----:B------:R-:W-:Y:S01]  /*1160*/  FMUL R29, R20, 0.25 ;  /* 0x3e800000141d7820 */ /* 0x000fe20000400000 */
[----:B------:R-:W-:Y:S01]  /*1170*/  FSEL R17, R14, R13, P3 ;  /* 0x0000000d0e117208 */ /* 0x000fe20001800000 */
[----:B------:R-:W-:Y:S01]  /*1180*/  FADD R13, R25, -R38 ;  /* 0x80000026190d7221 */ /* 0x000fe20000000000 */
[C---:B------:R-:W-:Y:S01]  /*1190*/  FSETP.GEU.AND P2, PT, |R23|.reuse, 1.175494350822287508e-38, PT ;  /* 0x008000001700780b */ /* 0x040fe20003f4e200 */
[----:B------:R-:W-:Y:S01]  /*11a0*/  FMUL R14, R23, 0.25 ;  /* 0x3e800000170e7820 */ /* 0x000fe20000400000 */
[----:B------:R-:W-:Y:S01]  /*11b0*/  FSEL R15, R15, R22, P3 ;  /* 0x000000160f0f7208 */ /* 0x000fe20001800000 */
[----:B------:R-:W-:Y:S01]  /*11c0*/  FMUL R28, R13, 0.25 ;  /* 0x3e8000000d1c7820 */ /* 0x000fe20000400000 */
[----:B------:R-:W-:Y:S01]  /*11d0*/  FSETP.GT.AND P6, PT, |R23|, 8.50705917302346158658e+37, PT ;  /* 0x7e8000001700780b */ /* 0x000fe20003fc4200 */
[C---:B------:R-:W-:Y:S01]  /*11e0*/  FMUL R30, R19.reuse, 0.25 ;  /* 0x3e800000131e7820 */ /* 0x040fe20000400000 */
[----:B------:R-:W-:Y:S01]  /*11f0*/  FSETP.GEU.AND P4, PT, |R20|, 1.175494350822287508e-38, PT ;  /* 0x008000001400780b */ /* 0x000fe20003f8e200 */
[----:B------:R-:W-:Y:S01]  /*1200*/  FADD R46, R24, -R39 ;  /* 0x80000027182e7221 */ /* 0x000fe20000000000 */
[----:B------:R-:W-:Y:S01]  /*1210*/  FSETP.GEU.AND P3, PT, |R19|, 1.175494350822287508e-38, PT ;  /* 0x008000001300780b */ /* 0x000fe20003f6e200 */
[----:B------:R-:W-:Y:S01]  /*1220*/  @!P1 FMUL R15, R15, 16777216 ;  /* 0x4b8000000f0f9820 */ /* 0x000fe20000400000 */
[----:B------:R-:W-:Y:S01]  /*1230*/  FSETP.GT.AND P5, PT, |R20|, 8.50705917302346158658e+37, PT ;  /* 0x7e8000001400780b */ /* 0x000fe20003fa4200 */
[----:B------:R-:W-:Y:S01]  /*1240*/  FMUL R31, R46, 0.25 ;  /* 0x3e8000002e1f7820 */ /* 0x000fe20000400000 */
[----:B------:R-:W-:Y:S01]  /*1250*/  FSEL R27, R14, R23, P6 ;  /* 0x000000170e1b7208 */ /* 0x000fe20003000000 */
[----:B------:R-:W-:Y:S01]  /*1260*/  @!P1 FMUL R17, R17, 16777216 ;  /* 0x4b80000011119820 */ /* 0x000fe20000400000 */
[----:B------:R-:W-:Y:S01]  /*1270*/  FSEL R28, R28, R13, P6 ;  /* 0x0000000d1c1c7208 */ /* 0x000fe20003000000 */
[----:B------:R0:W1:Y:S01]  /*1280*/  MUFU.RCP R14, R15 ;  /* 0x0000000f000e7308 */ /* 0x0000620000001000 */
[----:B------:R-:W-:Y:S01]  /*1290*/  FSETP.GT.AND P6, PT, |R19|, 8.50705917302346158658e+37, PT ;  /* 0x7e8000001300780b */ /* 0x000fe20003fc4200 */
[----:B------:R-:W-:Y:S01]  /*12a0*/  @!P2 FMUL R27, R27, 16777216 ;  /* 0x4b8000001b1ba820 */ /* 0x000fe20000400000 */
[----:B------:R-:W-:Y:S01]  /*12b0*/  FSEL R29, R29, R20, P5 ;  /* 0x000000141d1d7208 */ /* 0x000fe20002800000 */
[----:B------:R-:W-:Y:S01]  /*12c0*/  @!P2 FMUL R28, R28, 16777216 ;  /* 0x4b8000001c1ca820 */ /* 0x000fe20000400000 */
[----:B------:R-:W-:-:S02]  /*12d0*/  FSEL R32, R30, R19, P6 ;  /* 0x000000131e207208 */ /* 0x000fc40003000000 */
[----:B------:R-:W-:Y:S01]  /*12e0*/  FSEL R31, R31, R46, P5 ;  /* 0x0000002e1f1f7208 */ /* 0x000fe20002800000 */
[----:B------:R-:W-:Y:S01]  /*12f0*/  @!P4 FMUL R29, R29, 16777216 ;  /* 0x4b8000001d1dc820 */ /* 0x000fe20000400000 */
[----:B0-----:R-:W-:Y:S01]  /*1300*/  FADD R15, R21, -R44 ;  /* 0x8000002c150f7221 */ /* 0x001fe20000000000 */
[----:B------:R-:W-:Y:S01]  /*1310*/  @!P3 FMUL R32, R32, 16777216 ;  /* 0x4b8000002020b820 */ /* 0x000fe20000400000 */
[----:B------:R-:W0:Y:S01]  /*1320*/  MUFU.RCP R27, R27 ;  /* 0x0000001b001b7308 */ /* 0x000e220000001000 */
[----:B------:R-:W-:Y:S01]  /*1330*/  @!P4 FMUL R31, R31, 16777216 ;  /* 0x4b8000001f1fc820 */ /* 0x000fe20000400000 */
[----:B------:R-:W-:Y:S01]  /*1340*/  FMUL R34, R15, 0.25 ;  /* 0x3e8000000f227820 */ /* 0x000fe20000400000 */
[--C-:B-1----:R-:W-:Y:S01]  /*1350*/  FFMA R17, R14, R17, R37.reuse ;  /* 0x000000110e117223 */ /* 0x102fe20000000025 */
[----:B------:R-:W-:-:S03]  /*1360*/  FADD R14, R26, -R37 ;  /* 0x800000251a0e7221 */ /* 0x000fc60000000000 */
[----:B------:R-:W-:Y:S01]  /*1370*/  FSEL R34, R34, R15, P6 ;  /* 0x0000000f22227208 */ /* 0x000fe20003000000 */
[----:B------:R-:W1:Y:S04]  /*1380*/  MUFU.RCP R30, R29 ;  /* 0x0000001d001e7308 */ /* 0x000e680000001000 */
[----:B------:R-:W-:Y:S01]  /*1390*/  @!P3 FMUL R34, R34, 16777216 ;  /* 0x4b8000002222b820 */ /* 0x000fe20000400000 */
[----:B0-----:R-:W-:-:S03]  /*13a0*/  FFMA R28, R27, R28, R38 ;  /* 0x0000001c1b1c7223 */ /* 0x001fc60000000026 */
[----:B------:R0:W2:Y:S01]  /*13b0*/  MUFU.RCP R33, R32 ;  /* 0x0000002000217308 */ /* 0x0000a20000001000 */
[----:B------:R-:W-:Y:S01]  /*13c0*/  FADD R27, R25, -R28 ;  /* 0x8000001c191b7221 */ /* 0x000fe20000000000 */
[----:B-1----:R-:W-:-:S03]  /*13d0*/  FFMA R29, R30, R31, R39 ;  /* 0x0000001f1e1d7223 */ /* 0x002fc60000000027 */
[----:B------:R-:W-:Y:S01]  /*13e0*/  FFMA R27, R13, R27, R10 ;  /* 0x0000001b0d1b7223 */ /* 0x000fe2000000000a */
[----:B0-----:R-:W-:-:S04]  /*13f0*/  FADD R32, R26, -R17 ;  /* 0x800000111a207221 */ /* 0x001fc80000000000 */
[----:B------:R-:W-:Y:S01]  /*1400*/  FFMA R32, R14, R32, R9 ;  /* 0x000000200e207223 */ /* 0x000fe20000000009 */
[----:B--2---:R-:W-:Y:S01]  /*1410*/  FFMA R30, R33, R34, R44 ;  /* 0x00000022211e7223 */ /* 0x004fe2000000002c */
[----:B------:R-:W-:-:S03]  /*1420*/  FADD R34, R24, -R29 ;  /* 0x8000001d18227221 */ /* 0x000fc60000000000 */
[----:B------:R-:W-:Y:S01]  /*1430*/  FADD R31, R21, -R30 ;  /* 0x8000001e151f7221 */ /* 0x000fe20000000000 */
[----:B------:R-:W-:-:S03]  /*1440*/  FFMA R34, R46, R34, R11 ;  /* 0x000000222e227223 */ /* 0x000fc6000000000b */
[----:B------:R-:W-:-:S07]  /*1450*/  FFMA R31, R15, R31, R36 ;  /* 0x0000001f0f1f7223 */ /* 0x000fce0000000024 */
.L_x_0:
[----:B------:R-:W-:Y:S01]  /*1460*/  BAR.SYNC.DEFER_BLOCKING 0x0 ;  /* 0x0000000000007b1d */ /* 0x000fe20000010000 */
[----:B------:R-:W-:Y:S01]  /*1470*/  UIADD3 UR4, UP0, UR4, 0x800, URZ ;  /* 0x0000080004047890 */ /* 0x000fe2000ff1e03f */
[----:B------:R-:W-:Y:S01]  /*1480*/  FSEL R37, R17, R37, !P0 ;  /* 0x0000002511257208 */ /* 0x000fe20004000000 */
[----:B------:R-:W-:Y:S01]  /*1490*/  VIADD R54, R54, 0x20 ;  /* 0x0000002036367836 */ /* 0x000fe20000000000 */
[----:B------:R-:W-:Y:S01]  /*14a0*/  FSEL R38, R28, R38, !P0 ;  /* 0x000000261c267208 */ /* 0x000fe20004000000 */
[----:B------:R-:W-:Y:S01]  /*14b0*/  UIADD3.X UR5, URZ, UR5, URZ, UP0, !UPT ;  /* 0x000000053f057290 */ /* 0x000fe200087fe43f */
[----:B------:R-:W-:Y:S01]  /*14c0*/  FSEL R39, R29, R39, !P0 ;  /* 0x000000271d277208 */ /* 0x000fe20004000000 */
[----:B------:R-:W-:Y:S01]  /*14d0*/  UISETP.GE.U32.AND UP0, UPT, UR4, 0x10000, UPT ;  /* 0x000100000400788c */ /* 0x000fe2000bf06070 */
[----:B------:R-:W-:Y:S01]  /*14e0*/  FSEL R44, R30, R44, !P0 ;  /* 0x0000002c1e2c7208 */ /* 0x000fe20004000000 */
[----:B------:R-:W-:Y:S01]  /*14f0*/  VIADD R55, R55, 0x20 ;  /* 0x0000002037377836 */ /* 0x000fe20000000000 */
[----:B------:R-:W-:Y:S01]  /*1500*/  FSEL R9, R32, R9, !P0 ;  /* 0x0000000920097208 */ /* 0x000fe20004000000 */
[----:B------:R-:W-:Y:S01]  /*1510*/  UISETP.GE.U32.AND.EX UP0, UPT, UR5, URZ, UPT, UP0 ;  /* 0x0000003f0500728c */ /* 0x000fe2000bf06100 */
[----:B------:R-:W-:Y:S01]  /*1520*/  FSEL R10, R27, R10, !P0 ;  /* 0x0000000a1b0a7208 */ /* 0x000fe20004000000 */
[----:B------:R-:W-:Y:S01]  /*1530*/  VIADD R52, R52, 0x20 ;  /* 0x0000002034347836 */ /* 0x000fe20000000000 */
[----:B------:R-:W-:-:S02]  /*1540*/  FSEL R11, R34, R11, !P0 ;  /* 0x0000000b220b7208 */ /* 0x000fc40004000000 */
[----:B------:R-:W-:Y:S02]  /*1550*/  FSEL R36, R31, R36, !P0 ;  /* 0x000000241f247208 */ /* 0x000fe40004000000 */
[----:B------:R-:W-:Y:S02]  /*1560*/  PLOP3.LUT P2, PT, PT, PT, UP0, 0x80, 0x0 ;  /* 0x000000000000781c */ /* 0x000fe40003f4f008 */
[----:B------:R-:W-:Y:S02]  /*1570*/  FSEL R3, R22, R3, !P0 ;  /* 0x0000000316037208 */ /* 0x000fe40004000000 */
[----:B------:R-:W-:Y:S01]  /*1580*/  FSEL R6, R23, R6, !P0 ;  /* 0x0000000617067208 */ /* 0x000fe20004000000 */
[----:B------:R-:W-:Y:S01]  /*1590*/  STS [R18], R26 ;  /* 0x0000001a12007388 */ /* 0x000fe20000000800 */
[----:B------:R-:W-:Y:S02]  /*15a0*/  FSEL R7, R20, R7, !P0 ;  /* 0x0000000714077208 */ /* 0x000fe40004000000 */
[----:B------:R-:W-:Y:S01]  /*15b0*/  FSEL R8, R19, R8, !P0 ;  /* 0x0000000813087208 */ /* 0x000fe20004000000 */
[----:B------:R-:W-:Y:S01]  /*15c0*/  STS [R18+0x800], R25 ;  /* 0x0008001912007388 */ /* 0x000fe20000000800 */
[----:B------:R-:W-:-:S03]  /*15d0*/  IADD3 R53, R53, 0x20, RZ ;  /* 0x0000002035357810 */ /* 0x000fc60007ffe0ff */
[----:B------:R-:W-:Y:S04]  /*15e0*/  STS [R18+0x1000], R24 ;  /* 0x0010001812007388 */ /* 0x000fe80000000800 */
[----:B------:R-:W-:Y:S01]  /*15f0*/  STS [R18+0x1800], R21 ;  /* 0x0018001512007388 */ /* 0x000fe20000000800 */
[----:B------:R-:W-:Y:S06]  /*1600*/  BAR.SYNC.DEFER_BLOCKING 0x0 ;  /* 0x0000000000007b1d */ /* 0x000fec0000010000 */
[----:B------:R-:W0:Y:S04]  /*1610*/  LDS.128 R12, [R12] ;  /* 0x000000000c0c7984 */ /* 0x000e280000000c00 */
[----:B0-----:R0:W-:Y:S02]  /*1620*/  @!P0 STG.E.128 desc[UR12][R4.64], R12 ;  /* 0x0000000c04008986 */ /* 0x0011e4000c101d0c */
[----:B0-----:R-:W-:-:S05]  /*1630*/  IADD3 R4, P1, R4, 0x2000, RZ ;  /* 0x0000200004047810 */ /* 0x001fca0007f3e0ff */
[----:B------:R-:W-:Y:S01]  /*1640*/  IMAD.X R5, RZ, RZ, R5, P1 ;  /* 0x000000ffff057224 */ /* 0x000fe200008e0605 */
[----:B------:R-:W-:Y:S07]  /*1650*/  @!P2 BRA `(.L_x_1) ;  /* 0xffffffec0060a947 */ /* 0x000fee000383ffff */
[----:B------:R-:W-:Y:S01]  /*1660*/  FADD R12, R3, R6 ;  /* 0x00000006030c7221 */ /* 0x000fe20000000000 */
[----:B------:R-:W-:Y:S01]  /*1670*/  FMUL R15, R6, 0.25 ;  /* 0x3e800000060f7820 */ /* 0x000fe20000400000 */
[----:B------:R-:W-:Y:S01]  /*1680*/  FMUL R18, R7, 0.25 ;  /* 0x3e80000007127820 */ /* 0x000fe20000400000 */
[----:B------:R-:W-:Y:S01]  /*1690*/  FADD R38, -R37, R38 ;  /* 0x0000002625267221 */ /* 0x000fe20000000100 */
[C---:B------:R-:W-:Y:S01]  /*16a0*/  FMUL R13, R12.reuse, 0.25 ;  /* 0x3e8000000c0d7820 */ /* 0x040fe20000400000 */
[C---:B------:R-:W-:Y:S01]  /*16b0*/  FSETP.GEU.AND P5, PT, |R12|.reuse, 1.175494350822287508e-38, PT ;  /* 0x008000000c00780b */ /* 0x040fe20003fae200 */
[----:B------:R-:W-:Y:S01]  /*16c0*/  FADD R5, R7, R12 ;  /* 0x0000000c07057221 */ /* 0x000fe20000000000 */
[----:B------:R-:W-:Y:S01]  /*16d0*/  FSETP.GT.AND P3, PT, |R12|, 8.50705917302346158658e+37, PT ;  /* 0x7e8000000c00780b */ /* 0x000fe20003f64200 */
[----:B------:R-:W-:Y:S01]  /*16e0*/  FADD R10, R9, R10 ;  /* 0x0000000a090a7221 */ /* 0x000fe20000000000 */
[----:B------:R-:W-:Y:S01]  /*16f0*/  BAR.SYNC.DEFER_BLOCKING 0x0 ;  /* 0x0000000000007b1d */ /* 0x000fe20000010000 */
[----:B------:R-:W-:Y:S01]  /*1700*/  FMUL R14, R5, 0.25 ;  /* 0x3e800000050e7820 */ /* 0x000fe20000400000 */
[----:B------:R-:W-:Y:S01]  /*1710*/  FSEL R13, R13, R12, P3 ;  /* 0x0000000c0d0d7208 */ /* 0x000fe20001800000 */
[----:B------:R-:W-:Y:S01]  /*1720*/  FADD R0, R8, R5 ;  /* 0x0000000508007221 */ /* 0x000fe20000000000 */
[----:B------:R-:W-:-:S02]  /*1730*/  FSETP.GEU.AND P1, PT, |R5|, 1.175494350822287508e-38, PT ;  /* 0x008000000500780b */ /* 0x000fc40003f2e200 */
[----:B------:R-:W-:Y:S02]  /*1740*/  FSETP.GT.AND P4, PT, |R5|, 8.50705917302346158658e+37, PT ;  /* 0x7e8000000500780b */ /* 0x000fe40003f84200 */
[----:B------:R-:W0:Y:S01]  /*1750*/  S2UR UR5, SR_CgaCtaId ;  /* 0x00000000000579c3 */ /* 0x000e220000008800 */
[----:B------:R-:W-:Y:S01]  /*1760*/  FSETP.GEU.AND P2, PT, |R0|, 1.175494350822287508e-38, PT ;  /* 0x008000000000780b */ /* 0x000fe20003f4e200 */
[----:B------:R-:W-:Y:S01]  /*1770*/  @!P5 FMUL R13, R13, 16777216 ;  /* 0x4b8000000d0dd820 */ /* 0x000fe20000400000 */
[----:B------:R-:W-:Y:S01]  /*1780*/  FSEL R17, R14, R5, P4 ;  /* 0x000000050e117208 */ /* 0x000fe20002000000 */
[----:B------:R-:W-:Y:S01]  /*1790*/  UMOV UR4, 0x400 ;  /* 0x0000040000047882 */ /* 0x000fe20000000000 */
[----:B------:R-:W-:Y:S01]  /*17a0*/  FSEL R14, R15, R6, P3 ;  /* 0x000000060f0e7208 */ /* 0x000fe20001800000 */
[C---:B------:R-:W-:Y:S01]  /*17b0*/  FMUL R15, R0.reuse, 0.25 ;  /* 0x3e800000000f7820 */ /* 0x040fe20000400000 */
[----:B------:R-:W-:Y:S01]  /*17c0*/  FSETP.GT.AND P3, PT, |R0|, 8.50705917302346158658e+37, PT ;  /* 0x7e8000000000780b */ /* 0x000fe20003f64200 */
[----:B------:R-:W1:Y:S01]  /*17d0*/  MUFU.RCP R13, R13 ;  /* 0x0000000d000d7308 */ /* 0x000e620000001000 */
[----:B------:R-:W-:Y:S01]  /*17e0*/  FSEL R18, R18, R7, P4 ;  /* 0x0000000712127208 */ /* 0x000fe20002000000 */
[----:B------:R-:W-:Y:S01]  /*17f0*/  @!P1 FMUL R17, R17, 16777216 ;  /* 0x4b80000011119820 */ /* 0x000fe20000400000 */
[----:B------:R-:W-:Y:S01]  /*1800*/  FSEL R19, R15, R0, P3 ;  /* 0x000000000f137208 */ /* 0x000fe20001800000 */
[----:B------:R-:W-:Y:S01]  /*1810*/  @!P5 FMUL R14, R14, 16777216 ;  /* 0x4b8000000e0ed820 */ /* 0x000fe20000400000 */
[----:B------:R-:W-:Y:S01]  /*1820*/  FSETP.NEU.AND P4, PT, R12, RZ, PT ;  /* 0x000000ff0c00720b */ /* 0x000fe20003f8d000 */
[----:B------:R-:W-:Y:S01]  /*1830*/  FMUL R7, R8, 0.25 ;  /* 0x3e80000008077820 */ /* 0x000fe20000400000 */
[----:B------:R-:W-:Y:S01]  /*1840*/  @!P1 FMUL R18, R18, 16777216 ;  /* 0x4b80000012129820 */ /* 0x000fe20000400000 */
[----:B------:R-:W2:Y:S01]  /*1850*/  MUFU.RCP R17, R17 ;  /* 0x0000001100117308 */ /* 0x000ea20000001000 */
[----:B------:R-:W-:Y:S01]  /*1860*/  @!P2 FMUL R19, R19, 16777216 ;  /* 0x4b8000001313a820 */ /* 0x000fe20000400000 */
[----:B------:R-:W-:Y:S01]  /*1870*/  FSETP.NEU.AND P1, PT, R5, RZ, PT ;  /* 0x000000ff0500720b */ /* 0x000fe20003f2d000 */
[----:B------:R-:W-:Y:S01]  /*1880*/  ULDC.64 UR6, c[0x0][0x238] ;  /* 0x00008e0000067ab9 */ /* 0x000fe20000000a00 */
[----:B------:R-:W-:Y:S01]  /*1890*/  FSEL R8, R7, R8, P3 ;  /* 0x0000000807087208 */ /* 0x000fe20001800000 */
[----:B------:R-:W-:Y:S01]  /*18a0*/  FADD R7, R0, R0 ;  /* 0x0000000000077221 */ /* 0x000fe20000000000 */
[----:B------:R-:W-:Y:S01]  /*18b0*/  ISETP.EQ.AND P0, PT, R45, RZ, !P0 ;  /* 0x000000ff2d00720c */ /* 0x000fe20004702270 */
[----:B-1----:R-:W-:Y:S01]  /*18c0*/  FMUL R13, R13, R14 ;  /* 0x0000000e0d0d7220 */ /* 0x002fe20000400000 */
[----:B------:R-:W1:Y:S01]  /*18d0*/  MUFU.RCP R19, R19 ;  /* 0x0000001300137308 */ /* 0x000e620000001000 */
[----:B------:R-:W-:Y:S01]  /*18e0*/  FMUL R14, R38, R38 ;  /* 0x00000026260e7220 */ /* 0x000fe20000400000 */
[----:B------:R-:W-:Y:S01]  /*18f0*/  @!P2 FMUL R8, R8, 16777216 ;  /* 0x4b8000000808a820 */ /* 0x000fe20000400000 */
[----:B------:R-:W-:Y:S01]  /*1900*/  FSETP.GEU.AND P3, PT, |R7|, 1.175494350822287508e-38, PT ;  /* 0x008000000700780b */ /* 0x000fe20003f6e200 */
[----:B0-----:R-:W-:Y:S01]  /*1910*/  UPRMT UR8, UR5, 0x654, UR4 ;  /* 0x0000065405087896 */ /* 0x001fe20008000004 */
[----:B------:R-:W-:Y:S01]  /*1920*/  FSEL R13, R13, RZ, P4 ;  /* 0x000000ff0d0d7208 */ /* 0x000fe20002000000 */
[----:B------:R-:W-:Y:S01]  /*1930*/  FMUL R14, R3, R14 ;  /* 0x0000000e030e7220 */ /* 0x000fe20000400000 */
[----:B--2---:R-:W-:Y:S01]  /*1940*/  FMUL R17, R17, R18 ;  /* 0x0000001211117220 */ /* 0x004fe20000400000 */
[----:B------:R-:W-:Y:S01]  /*1950*/  FSETP.NEU.AND P2, PT, R0, RZ, PT ;  /* 0x000000ff0000720b */ /* 0x000fe20003f4d000 */
[----:B------:R-:W-:Y:S01]  /*1960*/  ULDC.64 UR4, c[0x0][0x230] ;  /* 0x00008c0000047ab9 */ /* 0x000fe20000000a00 */
[----:B------:R-:W-:Y:S01]  /*1970*/  FFMA R38, R38, R13, R37 ;  /* 0x0000000d26267223 */ /* 0x000fe20000000025 */
[----:B------:R-:W-:Y:S01]  /*1980*/  FFMA R10, R13, R14, R10 ;  /* 0x0000000e0d0a7223 */ /* 0x000fe2000000000a */
[----:B------:R-:W-:Y:S01]  /*1990*/  FSEL R17, R17, RZ, P1 ;  /* 0x000000ff11117208 */ /* 0x000fe20000800000 */
[----:B------:R-:W-:Y:S01]  /*19a0*/  FADD R13, R7, R7 ;  /* 0x00000007070d7221 */ /* 0x000fe20000000000 */
[----:B------:R-:W-:Y:S01]  /*19b0*/  FADD R39, R39, -R38 ;  /* 0x8000002627277221 */ /* 0x000fe20000000000 */
[----:B-1----:R-:W-:Y:S01]  /*19c0*/  FMUL R19, R19, R8 ;  /* 0x0000000813137220 */ /* 0x002fe20000400000 */
[----:B------:R-:W-:Y:S01]  /*19d0*/  FSETP.GT.AND P1, PT, |R7|, 8.50705917302346158658e+37, PT ;  /* 0x7e8000000700780b */ /* 0x000fe20003f24200 */
[----:B------:R-:W-:Y:S01]  /*19e0*/  FADD R10, R11, R10 ;  /* 0x0000000a0b0a7221 */ /* 0x000fe20000000000 */
[C---:B------:R-:W-:Y:S01]  /*19f0*/  FMUL R9, R39.reuse, R39 ;  /* 0x0000002727097220 */ /* 0x040fe20000400000 */
[----:B------:R-:W-:Y:S01]  /*1a00*/  FFMA R39, R39, R17, R38 ;  /* 0x0000001127277223 */ /* 0x000fe20000000026 */
[----:B------:R-:W-:Y:S01]  /*1a10*/  FSEL R19, R19, RZ, P2 ;  /* 0x000000ff13137208 */ /* 0x000fe20001000000 */
[----:B------:R-:W-:Y:S01]  /*1a20*/  FMUL R14, R13, 0.25 ;  /* 0x3e8000000d0e7820 */ /* 0x000fe20000400000 */
[----:B------:R-:W-:Y:S01]  /*1a30*/  FMUL R9, R12, R9 ;  /* 0x000000090c097220 */ /* 0x000fe20000400000 */
[C---:B------:R-:W-:Y:S01]  /*1a40*/  FMUL R12, R7.reuse, 0.25 ;  /* 0x3e800000070c7820 */ /* 0x040fe20000400000 */
[--C-:B------:R-:W-:Y:S01]  /*1a50*/  FADD R44, R44, -R39.reuse ;  /* 0x800000272c2c7221 */ /* 0x100fe20000000000 */
[----:B------:R-:W-:Y:S01]  /*1a60*/  FSETP.NEU.AND P2, PT, R7, RZ, PT ;  /* 0x000000ff0700720b */ /* 0x000fe20003f4d000 */
[----:B------:R-:W-:Y:S01]  /*1a70*/  FFMA R9, R17, R9, R10 ;  /* 0x0000000911097223 */ /* 0x000fe2000000000a */
[----:B------:R-:W-:Y:S01]  /*1a80*/  FSEL R10, R15, R0, P1 ;  /* 0x000000000f0a7208 */ /* 0x000fe20000800000 */
[----:B------:R-:W-:Y:S01]  /*1a90*/  FFMA R39, R44, R19, R39 ;  /* 0x000000132c277223 */ /* 0x000fe20000000027 */
[-C--:B------:R-:W-:Y:S01]  /*1aa0*/  FSEL R11, R12, R7.reuse, P1 ;  /* 0x000000070c0b7208 */ /* 0x080fe20000800000 */
[----:B------:R-:W-:Y:S01]  /*1ab0*/  FMUL R44, R44, R44 ;  /* 0x0000002c2c2c7220 */ /* 0x000fe20000400000 */
[----:B------:R-:W-:Y:S01]  /*1ac0*/  FADD R36, R36, R9 ;  /* 0x0000000924247221 */ /* 0x000fe20000000000 */
[----:B------:R-:W-:Y:S01]  /*1ad0*/  @!P3 FMUL R10, R10, 16777216 ;  /* 0x4b8000000a0ab820 */ /* 0x000fe20000400000 */
[----:B------:R-:W0:Y:S01]  /*1ae0*/  SHFL.BFLY PT, R8, R39, 0x10, 0x1f ;  /* 0x0e001f0027087f89 */ /* 0x000e2200000e0000 */
[----:B------:R-:W-:Y:S01]  /*1af0*/  @!P3 FMUL R11, R11, 16777216 ;  /* 0x4b8000000b0bb820 */ /* 0x000fe20000400000 */
[----:B------:R-:W-:Y:S01]  /*1b00*/  FMUL R44, R5, R44 ;  /* 0x0000002c052c7220 */ /* 0x000fe20000400000 */
[C---:B------:R-:W-:Y:S01]  /*1b10*/  FSETP.GEU.AND P3, PT, |R13|.reuse, 1.175494350822287508e-38, PT ;  /* 0x008000000d00780b */ /* 0x040fe20003f6e200 */
[----:B------:R-:W-:Y:S01]  /*1b20*/  UIMAD.WIDE UR4, UR10, 0x4, UR4 ;  /* 0x000000040a0478a5 */ /* 0x000fe2000f8e0204 */
[----:B------:R-:W-:Y:S01]  /*1b30*/  FSETP.GT.AND P1, PT, |R13|, 8.50705917302346158658e+37, PT ;  /* 0x7e8000000d00780b */ /* 0x000fe20003f24200 */
[----:B------:R-:W-:Y:S01]  /*1b40*/  FFMA R36, R19, R44, R36 ;  /* 0x0000002c13247223 */ /* 0x000fe20000000024 */
[----:B------:R-:W1:Y:S01]  /*1b50*/  MUFU.RCP R11, R11 ;  /* 0x0000000b000b7308 */ /* 0x000e620000001000 */
[----:B------:R-:W-:Y:S01]  /*1b60*/  UIMAD.WIDE UR6, UR10, 0x4, UR6 ;  /* 0x000000040a0678a5 */ /* 0x000fe2000f8e0206 */
[----:B------:R-:W-:-:S02]  /*1b70*/  FSEL R12, R12, R7, P1 ;  /* 0x000000070c0c7208 */ /* 0x000fc40000800000 */
[----:B------:R-:W2:Y:S05]  /*1b80*/  SHFL.BFLY PT, R5, R36, 0x10, 0x1f ;  /* 0x0e001f0024057f89 */ /* 0x000eaa00000e0000 */
[----:B------:R-:W-:Y:S01]  /*1b90*/  @!P3 FMUL R12, R12, 16777216 ;  /* 0x4b8000000c0cb820 */ /* 0x000fe20000400000 */
[----:B-1----:R-:W-:Y:S01]  /*1ba0*/  FMUL R10, R11, R10 ;  /* 0x0000000a0b0a7220 */ /* 0x002fe20000400000 */
[----:B------:R-:W-:Y:S01]  /*1bb0*/  FSEL R11, R14, R13, P1 ;  /* 0x0000000d0e0b7208 */ /* 0x000fe20000800000 */
[----:B0-----:R-:W-:-:S03]  /*1bc0*/  FADD R8, -R39, R8 ;  /* 0x0000000827087221 */ /* 0x001fc60000000100 */
[----:B------:R-:W-:Y:S01]  /*1bd0*/  FSEL R10, R10, RZ, P2 ;  /* 0x000000ff0a0a7208 */ /* 0x000fe20001000000 */
[C---:B------:R-:W-:Y:S01]  /*1be0*/  FMUL R9, R8.reuse, R8 ;  /* 0x0000000808097220 */ /* 0x040fe20000400000 */
[----:B------:R-:W-:Y:S01]  /*1bf0*/  @!P3 FMUL R11, R11, 16777216 ;  /* 0x4b8000000b0bb820 */ /* 0x000fe20000400000 */
[C---:B------:R-:W-:Y:S02]  /*1c00*/  FSETP.NEU.AND P2, PT, R13.reuse, RZ, PT ;  /* 0x000000ff0d00720b */ /* 0x040fe40003f4d000 */
[----:B------:R-:W-:Y:S01]  /*1c10*/  FFMA R39, R8, R10, R39 ;  /* 0x0000000a08277223 */ /* 0x000fe20000000027 */
[----:B------:R-:W-:Y:S01]  /*1c20*/  FMUL R9, R0, R9 ;  /* 0x0000000900097220 */ /* 0x000fe20000400000 */
[----:B--2---:R-:W-:Y:S01]  /*1c30*/  FADD R5, R36, R5 ;  /* 0x0000000524057221 */ /* 0x004fe20000000000 */
[----:B------:R-:W0:Y:S02]  /*1c40*/  MUFU.RCP R11, R11 ;  /* 0x0000000b000b7308 */ /* 0x000e240000001000 */
[----:B------:R-:W1:Y:S01]  /*1c50*/  SHFL.BFLY PT, R0, R39, 0x8, 0x1f ;  /* 0x0d001f0027007f89 */ /* 0x000e6200000e0000 */
[----:B------:R-:W-:Y:S01]  /*1c60*/  FFMA R5, R10, R9, R5 ;  /* 0x000000090a057223 */ /* 0x000fe20000000005 */
[----:B------:R-:W-:-:S04]  /*1c70*/  FADD R9, R13, R13 ;  /* 0x0000000d0d097221 */ /* 0x000fc80000000000 */
[----:B------:R-:W2:Y:S01]  /*1c80*/  SHFL.BFLY PT, R8, R5, 0x8, 0x1f ;  /* 0x0d001f0005087f89 */ /* 0x000ea200000e0000 */
[C---:B------:R-:W-:Y:S01]  /*1c90*/  FSETP.GEU.AND P3, PT, |R9|.reuse, 1.175494350822287508e-38, PT ;  /* 0x008000000900780b */ /* 0x040fe20003f6e200 */
[C---:B------:R-:W-:Y:S01]  /*1ca0*/  FMUL R18, R9.reuse, 0.25 ;  /* 0x3e80000009127820 */ /* 0x040fe20000400000 */
[----:B------:R-:W-:Y:S01]  /*1cb0*/  FSETP.GT.AND P1, PT, |R9|, 8.50705917302346158658e+37, PT ;  /* 0x7e8000000900780b */ /* 0x000fe20003f24200 */
[----:B0-----:R-:W-:-:S03]  /*1cc0*/  FMUL R12, R11, R12 ;  /* 0x0000000c0b0c7220 */ /* 0x001fc60000400000 */
[----:B------:R-:W-:Y:S02]  /*1cd0*/  FSEL R11, R18, R9, P1 ;  /* 0x00000009120b7208 */ /* 0x000fe40000800000 */
[----:B------:R-:W-:Y:S02]  /*1ce0*/  FSEL R14, R14, R13, P1 ;  /* 0x0000000d0e0e7208 */ /* 0x000fe40000800000 */
[----:B------:R-:W-:-:S03]  /*1cf0*/  FSEL R12, R12, RZ, P2 ;  /* 0x000000ff0c0c7208 */ /* 0x000fc60001000000 */
[----:B------:R-:W-:Y:S01]  /*1d00*/  @!P3 FMUL R11, R11, 16777216 ;  /* 0x4b8000000b0bb820 */ /* 0x000fe20000400000 */
[----:B------:R-:W-:Y:S01]  /*1d10*/  @!P3 FMUL R14, R14, 16777216 ;  /* 0x4b8000000e0eb820 */ /* 0x000fe20000400000 */
[----:B------:R-:W-:Y:S01]  /*1d20*/  FSETP.NEU.AND P2, PT, R9, RZ, PT ;  /* 0x000000ff0900720b */ /* 0x000fe20003f4d000 */
[----:B-1----:R-:W-:-:S03]  /*1d30*/  FADD R0, -R39, R0 ;  /* 0x0000000027007221 */ /* 0x002fc60000000100 */
[----:B------:R-:W0:Y:S01]  /*1d40*/  MUFU.RCP R11, R11 ;  /* 0x0000000b000b7308 */ /* 0x000e220000001000 */
[C---:B------:R-:W-:Y:S01]  /*1d50*/  FFMA R39, R0.reuse, R12, R39 ;  /* 0x0000000c00277223 */ /* 0x040fe20000000027 */
[----:B------:R-:W-:Y:S01]  /*1d60*/  FMUL R0, R0, R0 ;  /* 0x0000000000007220 */ /* 0x000fe20000400000 */
[----:B--2---:R-:W-:-:S03]  /*1d70*/  FADD R5, R5, R8 ;  /* 0x0000000805057221 */ /* 0x004fc60000000000 */
[----:B------:R-:W1:Y:S01]  /*1d80*/  SHFL.BFLY PT, R10, R39, 0x4, 0x1f ;  /* 0x0c801f00270a7f89 */ /* 0x000e6200000e0000 */
[----:B------:R-:W-:-:S04]  /*1d90*/  FMUL R0, R7, R0 ;  /* 0x0000000007007220 */ /* 0x000fc80000400000 */
[----:B------:R-:W-:Y:S01]  /*1da0*/  FFMA R0, R12, R0, R5 ;  /* 0x000000000c007223 */ /* 0x000fe20000000005 */
[----:B------:R-:W-:Y:S01]  /*1db0*/  FADD R12, R9, R9 ;  /* 0x00000009090c7221 */ /* 0x000fe20000000000 */
[----:B0-----:R-:W-:-:S03]  /*1dc0*/  FMUL R14, R11, R14 ;  /* 0x0000000e0b0e7220 */ /* 0x001fc60000400000 */
[----:B------:R-:W0:Y:S01]  /*1dd0*/  SHFL.BFLY PT, R5, R0, 0x4, 0x1f ;  /* 0x0c801f0000057f89 */ /* 0x000e2200000e0000 */
[C---:B------:R-:W-:Y:S01]  /*1de0*/  FSETP.GEU.AND P3, PT, |R12|.reuse, 1.175494350822287508e-38, PT ;  /* 0x008000000c00780b */ /* 0x040fe20003f6e200 */
[C---:B------:R-:W-:Y:S01]  /*1df0*/  FMUL R15, R12.reuse, 0.25 ;  /* 0x3e8000000c0f7820 */ /* 0x040fe20000400000 */
[----:B------:R-:W-:Y:S02]  /*1e00*/  FSETP.GT.AND P1, PT, |R12|, 8.50705917302346158658e+37, PT ;  /* 0x7e8000000c00780b */ /* 0x000fe40003f24200 */
[----:B------:R-:W-:Y:S02]  /*1e10*/  FSEL R14, R14, RZ, P2 ;  /* 0x000000ff0e0e7208 */ /* 0x000fe40001000000 */
[----:B------:R-:W-:Y:S02]  /*1e20*/  FSEL R11, R15, R12, P1 ;  /* 0x0000000c0f0b7208 */ /* 0x000fe40000800000 */
[----:B------:R-:W-:Y:S02]  /*1e30*/  FSEL R18, R18, R9, P1 ;  /* 0x0000000912127208 */ /* 0x000fe40000800000 */
[----:B------:R-:W-:Y:S01]  /*1e40*/  FSETP.NEU.AND P1, PT, R12, RZ, PT ;  /* 0x000000ff0c00720b */ /* 0x000fe20003f2d000 */
[----:B-1----:R-:W-:-:S02]  /*1e50*/  FADD R10, -R39, R10 ;  /* 0x0000000a270a7221 */ /* 0x002fc40000000100 */
[----:B------:R-:W-:Y:S01]  /*1e60*/  @!P3 FMUL R11, R11, 16777216 ;  /* 0x4b8000000b0bb820 */ /* 0x000fe20000400000 */
[----:B------:R-:W-:Y:S01]  /*1e70*/  @!P3 FMUL R18, R18, 16777216 ;  /* 0x4b8000001212b820 */ /* 0x000fe20000400000 */
[----:B------:R-:W-:Y:S01]  /*1e80*/  ISETP.GE.AND P3, PT, R2, 0x10, PT ;  /* 0x000000100200780c */ /* 0x000fe20003f66270 */
[C---:B------:R-:W-:Y:S01]  /*1e90*/  FMUL R8, R10.reuse, R10 ;  /* 0x0000000a0a087220 */ /* 0x040fe20000400000 */
[----:B------:R-:W-:Y:S02]  /*1ea0*/  FFMA R10, R10, R14, R39 ;  /* 0x0000000e0a0a7223 */ /* 0x000fe40000000027 */
[----:B------:R-:W1:Y:S01]  /*1eb0*/  MUFU.RCP R11, R11 ;  /* 0x0000000b000b7308 */ /* 0x000e620000001000 */
[----:B------:R-:W-:Y:S01]  /*1ec0*/  FMUL R8, R13, R8 ;  /* 0x000000080d087220 */ /* 0x000fe20000400000 */
[----:B------:R-:W-:Y:S01]  /*1ed0*/  SHF.R.U32.HI R13, RZ, 0x3, R2 ;  /* 0x00000003ff0d7819 */ /* 0x000fe20000011602 */
[----:B------:R-:W2:Y:S01]  /*1ee0*/  SHFL.BFLY PT, R7, R10, 0x2, 0x1f ;  /* 0x0c401f000a077f89 */ /* 0x000ea200000e0000 */
[----:B0-----:R-:W-:-:S02]  /*1ef0*/  FADD R5, R0, R5 ;  /* 0x0000000500057221 */ /* 0x001fc40000000000 */
[----:B------:R-:W-:Y:S02]  /*1f00*/  LOP3.LUT R13, R13, 0x3c, RZ, 0xc0, !PT ;  /* 0x0000003c0d0d7812 */ /* 0x000fe400078ec0ff */
[----:B------:R-:W-:Y:S01]  /*1f10*/  FFMA R5, R14, R8, R5 ;  /* 0x000000080e057223 */ /* 0x000fe20000000005 */
[----:B------:R-:W-:-:S04]  /*1f20*/  FADD R14, R12, R12 ;  /* 0x0000000c0c0e7221 */ /* 0x000fc80000000000 */
[----:B------:R-:W0:Y:S01]  /*1f30*/  SHFL.BFLY PT, R0, R5, 0x2, 0x1f ;  /* 0x0c401f0005007f89 */ /* 0x000e2200000e0000 */
[----:B------:R-:W-:Y:S01]  /*1f40*/  FSETP.GEU.AND P2, PT, |R14|, 1.175494350822287508e-38, PT ;  /* 0x008000000e00780b */ /* 0x000fe20003f4e200 */
[----:B-1----:R-:W-:-:S05]  /*1f50*/  FMUL R18, R11, R18 ;  /* 0x000000120b127220 */ /* 0x002fca0000400000 */
[----:B------:R-:W-:Y:S02]  /*1f60*/  FSEL R18, R18, RZ, P1 ;  /* 0x000000ff12127208 */ /* 0x000fe40000800000 */
[----:B------:R-:W-:Y:S01]  /*1f70*/  FSETP.GT.AND P1, PT, |R14|, 8.50705917302346158658e+37, PT ;  /* 0x7e8000000e00780b */ /* 0x000fe20003f24200 */
[----:B--2---:R-:W-:-:S04]  /*1f80*/  FADD R7, -R10, R7 ;  /* 0x000000070a077221 */ /* 0x004fc80000000100 */
[C---:B------:R-:W-:Y:S01]  /*1f90*/  FFMA R10, R7.reuse, R18, R10 ;  /* 0x00000012070a7223 */ /* 0x040fe2000000000a */
[----:B------:R-:W-:Y:S01]  /*1fa0*/  FMUL R8, R7, R7 ;  /* 0x0000000707087220 */ /* 0x000fe20000400000 */
[----:B------:R-:W-:-:S03]  /*1fb0*/  FMUL R7, R14, 0.25 ;  /* 0x3e8000000e077820 */ /* 0x000fc60000400000 */
[----:B------:R-:W-:Y:S01]  /*1fc0*/  FMUL R8, R9, R8 ;  /* 0x0000000809087220 */ /* 0x000fe20000400000 */
[----:B0-----:R-:W-:Y:S01]  /*1fd0*/  FADD R5, R5, R0 ;  /* 0x0000000005057221 */ /* 0x001fe20000000000 */
[----:B------:R-:W-:Y:S02]  /*1fe0*/  FSEL R9, R7, R14, P1 ;  /* 0x0000000e07097208 */ /* 0x000fe40000800000 */
[----:B------:R-:W0:Y:S01]  /*1ff0*/  SHFL.BFLY PT, R7, R10, 0x1, 0x1f ;  /* 0x0c201f000a077f89 */ /* 0x000e2200000e0000 */
[----:B------:R-:W-:Y:S01]  /*2000*/  FFMA R5, R18, R8, R5 ;  /* 0x0000000812057223 */ /* 0x000fe20000000005 */
[----:B------:R-:W-:Y:S01]  /*2010*/  FSEL R8, R15, R12, P1 ;  /* 0x0000000c0f087208 */ /* 0x000fe20000800000 */
[----:B------:R-:W-:Y:S01]  /*2020*/  @!P2 FMUL R9, R9, 16777216 ;  /* 0x4b8000000909a820 */ /* 0x000fe20000400000 */
[----:B------:R-:W-:Y:S02]  /*2030*/  FSETP.NEU.AND P1, PT, R14, RZ, PT ;  /* 0x000000ff0e00720b */ /* 0x000fe40003f2d000 */
[----:B------:R-:W1:Y:S01]  /*2040*/  SHFL.BFLY PT, R0, R5, 0x1, 0x1f ;  /* 0x0c201f0005007f89 */ /* 0x000e6200000e0000 */
[----:B------:R-:W-:Y:S01]  /*2050*/  @!P2 FMUL R8, R8, 16777216 ;  /* 0x4b8000000808a820 */ /* 0x000fe20000400000 */
[----:B------:R-:W-:Y:S01]  /*2060*/  LOP3.LUT P2, RZ, R2, 0x1f, RZ, 0xc0, !PT ;  /* 0x0000001f02ff7812 */ /* 0x000fe2000784c0ff */
[----:B------:R-:W2:-:S12]  /*2070*/  MUFU.RCP R9, R9 ;  /* 0x0000000900097308 */ /* 0x000e980000001000 */
[----:B------:R-:W-:Y:S01]  /*2080*/  @!P2 STS [R13+UR9+0x80], R14 ;  /* 0x0000800e0d00a988 */ /* 0x000fe20008000809 */
[----:B0-----:R-:W-:Y:S01]  /*2090*/  FADD R7, -R10, R7 ;  /* 0x000000070a077221 */ /* 0x001fe20000000100 */
[----:B--2---:R-:W-:-:S03]  /*20a0*/  FMUL R8, R9, R8 ;  /* 0x0000000809087220 */ /* 0x004fc60000400000 */
[----:B------:R-:W-:Y:S02]  /*20b0*/  FMUL R11, R7, R7 ;  /* 0x00000007070b7220 */ /* 0x000fe40000400000 */
[----:B------:R-:W-:Y:S01]  /*20c0*/  FSEL R8, R8, RZ, P1 ;  /* 0x000000ff08087208 */ /* 0x000fe20000800000 */
[----:B-1----:R-:W-:Y:S01]  /*20d0*/  FADD R5, R5, R0 ;  /* 0x0000000005057221 */ /* 0x002fe20000000000 */
[----:B------:R-:W-:-:S03]  /*20e0*/  FMUL R11, R12, R11 ;  /* 0x0000000b0c0b7220 */ /* 0x000fc60000400000 */
[----:B------:R-:W-:Y:S01]  /*20f0*/  FFMA R10, R7, R8, R10 ;  /* 0x00000008070a7223 */ /* 0x000fe2000000000a */
[----:B------:R-:W-:-:S04]  /*2100*/  FFMA R0, R8, R11, R5 ;  /* 0x0000000b08007223 */ /* 0x000fc80000000005 */
[----:B------:R-:W-:Y:S04]  /*2110*/  @!P2 STS [R13+UR9], R10 ;  /* 0x0000000a0d00a988 */ /* 0x000fe80008000809 */
[----:B------:R-:W-:Y:S01]  /*2120*/  @!P2 STS [R13+UR9+0x40], R0 ;  /* 0x000040000d00a988 */ /* 0x000fe20008000809 */
[----:B------:R-:W-:Y:S06]  /*2130*/  BAR.SYNC.DEFER_BLOCKING 0x0 ;  /* 0x0000000000007b1d */ /* 0x000fec0000010000 */
[----:B------:R-:W0:Y:S04]  /*2140*/  @!P3 LDS R6, [R16+UR9+0x80] ;  /* 0x000080091006b984 */ /* 0x000e280008000800 */
[----:B------:R-:W1:Y:S04]  /*2150*/  @!P3 LDS R3, [R16+UR9] ;  /* 0x000000091003b984 */ /* 0x000e680008000800 */
[----:B------:R-:W-:Y:S04]  /*2160*/  @!P3 LDS R4, [R16+UR9+0x40] ;  /* 0x000040091004b984 */ /* 0x000fe80008000800 */
[----:B0-----:R-:W0:Y:S04]  /*2170*/  SHFL.BFLY PT, R7, R6, 0x8, 0x1f ;  /* 0x0d001f0006077f89 */ /* 0x001e2800000e0000 */
[----:B-1----:R-:W1:Y:S01]  /*2180*/  SHFL.BFLY PT, R0, R3, 0x8, 0x1f ;  /* 0x0d001f0003007f89 */ /* 0x002e6200000e0000 */
[----:B0-----:R-:W-:-:S04]  /*2190*/  FADD R8, R6, R7 ;  /* 0x0000000706087221 */ /* 0x001fc80000000000 */
[C---:B------:R-:W-:Y:S01]  /*21a0*/  FMUL R5, R8.reuse, 0.25 ;  /* 0x3e80000008057820 */ /* 0x040fe20000400000 */
[C---:B------:R-:W-:Y:S01]  /*21b0*/  FSETP.GEU.AND P2, PT, |R8|.reuse, 1.175494350822287508e-38, PT ;  /* 0x008000000800780b */ /* 0x040fe20003f4e200 */
[----:B------:R-:W0:Y:S01]  /*21c0*/  SHFL.BFLY PT, R11, R8, 0x4, 0x1f ;  /* 0x0c801f00080b7f89 */ /* 0x000e2200000e0000 */
[----:B------:R-:W-:Y:S01]  /*21d0*/  FSETP.GT.AND P1, PT, |R8|, 8.50705917302346158658e+37, PT ;  /* 0x7e8000000800780b */ /* 0x000fe20003f24200 */
[----:B-1----:R-:W-:-:S03]  /*21e0*/  FADD R0, -R3, R0 ;  /* 0x0000000003007221 */ /* 0x002fc60000000100 */
[----:B------:R-:W-:Y:S02]  /*21f0*/  FSEL R9, R5, R8, P1 ;  /* 0x0000000805097208 */ /* 0x000fe40000800000 */
[----:B------:R-:W1:Y:S05]  /*2200*/  SHFL.BFLY PT, R5, R4, 0x8, 0x1f ;  /* 0x0d001f0004057f89 */ /* 0x000e6a00000e0000 */
[----:B------:R-:W-:Y:S02]  /*2210*/  @!P2 FMUL R9, R9, 16777216 ;  /* 0x4b8000000909a820 */ /* 0x000fe40000400000 */
[----:B------:R-:W-:Y:S02]  /*2220*/  @P1 FMUL R7, R7, 0.25 ;  /* 0x3e80000007071820 */ /* 0x000fe40000400000 */
[----:B------:R2:W3:Y:S02]  /*2230*/  MUFU.RCP R10, R9 ;  /* 0x00000009000a7308 */ /* 0x0004e40000001000 */
[----:B------:R-:W-:Y:S01]  /*2240*/  @!P2 FMUL R7, R7, 16777216 ;  /* 0x4b8000000707a820 */ /* 0x000fe20000400000 */
[C---:B------:R-:W-:Y:S01]  /*2250*/  FSETP.NEU.AND P2, PT, R8.reuse, RZ, PT ;  /* 0x000000ff0800720b */ /* 0x040fe20003f4d000 */
[----:B0-----:R-:W-:-:S04]  /*2260*/  FADD R12, R8, R11 ;  /* 0x0000000b080c7221 */ /* 0x001fc80000000000 */
[C---:B------:R-:W-:Y:S01]  /*2270*/  FMUL R13, R12.reuse, 0.25 ;  /* 0x3e8000000c0d7820 */ /* 0x040fe20000400000 */
[----:B------:R-:W-:Y:S01]  /*2280*/  FSETP.GEU.AND P3, PT, |R12|, 1.175494350822287508e-38, PT ;  /* 0x008000000c00780b */ /* 0x000fe20003f6e200 */
[----:B--2---:R-:W0:Y:S01]  /*2290*/  SHFL.BFLY PT, R9, R12, 0x2, 0x1f ;  /* 0x0c401f000c097f89 */ /* 0x004e2200000e0000 */
[----:B---3--:R-:W-:Y:S01]  /*22a0*/  FMUL R10, R10, R7 ;  /* 0x000000070a0a7220 */ /* 0x008fe20000400000 */
[----:B------:R-:W-:Y:S01]  /*22b0*/  FSETP.GT.AND P1, PT, |R12|, 8.50705917302346158658e+37, PT ;  /* 0x7e8000000c00780b */ /* 0x000fe20003f24200 */
[----:B------:R-:W-:Y:S01]  /*22c0*/  FMUL R7, R0, R0 ;  /* 0x0000000000077220 */ /* 0x000fe20000400000 */
[----:B-1----:R-:W-:Y:S02]  /*22d0*/  FADD R5, R4, R5 ;  /* 0x0000000504057221 */ /* 0x002fe40000000000 */
[----:B------:R-:W-:Y:S01]  /*22e0*/  FSEL R10, R10, RZ, P2 ;  /* 0x000000ff0a0a7208 */ /* 0x000fe20001000000 */
[----:B------:R-:W-:Y:S01]  /*22f0*/  FMUL R7, R6, R7 ;  /* 0x0000000706077220 */ /* 0x000fe20000400000 */
[----:B------:R-:W-:-:S02]  /*2300*/  FSEL R13, R13, R12, P1 ;  /* 0x0000000c0d0d7208 */ /* 0x000fc40000800000 */
[----:B------:R-:W-:Y:S01]  /*2310*/  FSETP.NEU.AND P2, PT, R12, RZ, PT ;  /* 0x000000ff0c00720b */ /* 0x000fe20003f4d000 */
[----:B------:R-:W-:Y:S01]  /*2320*/  FFMA R0, R0, R10, R3 ;  /* 0x0000000a00007223 */ /* 0x000fe20000000003 */
[----:B------:R-:W-:Y:S01]  /*2330*/  FFMA R5, R10, R7, R5 ;  /* 0x000000070a057223 */ /* 0x000fe20000000005 */
[----:B------:R-:W-:Y:S02]  /*2340*/  @!P3 FMUL R13, R13, 16777216 ;  /* 0x4b8000000d0db820 */ /* 0x000fe40000400000 */
[----:B------:R-:W-:Y:S01]  /*2350*/  @P1 FMUL R11, R11, 0.25 ;  /* 0x3e8000000b0b1820 */ /* 0x000fe20000400000 */
[----:B------:R-:W1:Y:S01]  /*2360*/  SHFL.BFLY PT, R3, R0, 0x4, 0x1f ;  /* 0x0c801f0000037f89 */ /* 0x000e6200000e0000 */
[----:B------:R2:W3:Y:S02]  /*2370*/  MUFU.RCP R6, R13 ;  /* 0x0000000d00067308 */ /* 0x0004e40000001000 */
[----:B------:R-:W-:Y:S01]  /*2380*/  @!P3 FMUL R11, R11, 16777216 ;  /* 0x4b8000000b0bb820 */ /* 0x000fe20000400000 */
[----:B------:R-:W4:Y:S01]  /*2390*/  SHFL.BFLY PT, R4, R5, 0x4, 0x1f ;  /* 0x0c801f0005047f89 */ /* 0x000f2200000e0000 */
[----:B0-----:R-:W-:-:S04]  /*23a0*/  FADD R10, R12, R9 ;  /* 0x000000090c0a7221 */ /* 0x001fc80000000000 */
[C---:B------:R-:W-:Y:S01]  /*23b0*/  FMUL R7, R10.reuse, 0.25 ;  /* 0x3e8000000a077820 */ /* 0x040fe20000400000 */
[C---:B------:R-:W-:Y:S01]  /*23c0*/  FSETP.GT.AND P1, PT, |R10|.reuse, 8.50705917302346158658e+37, PT ;  /* 0x7e8000000a00780b */ /* 0x040fe20003f24200 */
[----:B--2---:R-:W0:Y:S01]  /*23d0*/  SHFL.BFLY PT, R13, R10, 0x1, 0x1f ;  /* 0x0c201f000a0d7f89 */ /* 0x004e2200000e0000 */
[----:B------:R-:W-:Y:S01]  /*23e0*/  FSETP.GEU.AND P3, PT, |R10|, 1.175494350822287508e-38, PT ;  /* 0x008000000a00780b */ /* 0x000fe20003f6e200 */
[----:B---3--:R-:W-:Y:S01]  /*23f0*/  FMUL R6, R6, R11 ;  /* 0x0000000b06067220 */ /* 0x008fe20000400000 */
[----:B------:R-:W-:-:S04]  /*2400*/  FSEL R11, R7, R10, P1 ;  /* 0x0000000a070b7208 */ /* 0x000fc80000800000 */
[----:B------:R-:W-:Y:S01]  /*2410*/  FSEL R6, R6, RZ, P2 ;  /* 0x000000ff06067208 */ /* 0x000fe20001000000 */
[----:B-1----:R-:W-:-:S04]  /*2420*/  FADD R3, -R0, R3 ;  /* 0x0000000300037221 */ /* 0x002fc80000000100 */
[----:B------:R-:W-:Y:S01]  /*2430*/  @P1 FMUL R9, R9, 0.25 ;  /* 0x3e80000009091820 */ /* 0x000fe20000400000 */
[----:B------:R-:W-:Y:S01]  /*2440*/  FSETP.NEU.AND P1, PT, R10, RZ, PT ;  /* 0x000000ff0a00720b */ /* 0x000fe20003f2d000 */
[C---:B------:R-:W-:Y:S01]  /*2450*/  FMUL R7, R3.reuse, R3 ;  /* 0x0000000303077220 */ /* 0x040fe20000400000 */
[----:B------:R-:W-:Y:S01]  /*2460*/  FFMA R0, R3, R6, R0 ;  /* 0x0000000603007223 */ /* 0x000fe20000000000 */
[----:B----4-:R-:W-:Y:S01]  /*2470*/  FADD R5, R5, R4 ;  /* 0x0000000405057221 */ /* 0x010fe20000000000 */
[----:B------:R-:W-:Y:S01]  /*2480*/  @!P3 FMUL R11, R11, 16777216 ;  /* 0x4b8000000b0bb820 */ /* 0x000fe20000400000 */
[----:B------:R-:W-:Y:S01]  /*2490*/  FMUL R7, R8, R7 ;  /* 0x0000000708077220 */ /* 0x000fe20000400000 */
[----:B------:R-:W-:Y:S01]  /*24a0*/  @!P3 FMUL R9, R9, 16777216 ;  /* 0x4b8000000909b820 */ /* 0x000fe20000400000 */
[----:B------:R-:W1:Y:S02]  /*24b0*/  SHFL.BFLY PT, R3, R0, 0x2, 0x1f ;  /* 0x0c401f0000037f89 */ /* 0x000e6400000e0000 */
[----:B------:R-:W-:-:S02]  /*24c0*/  FFMA R5, R6, R7, R5 ;  /* 0x0000000706057223 */ /* 0x000fc40000000005 */
[----:B------:R-:W2:Y:S03]  /*24d0*/  MUFU.RCP R6, R11 ;  /* 0x0000000b00067308 */ /* 0x000ea60000001000 */
[----:B------:R-:W3:Y:S01]  /*24e0*/  SHFL.BFLY PT, R4, R5, 0x2, 0x1f ;  /* 0x0c401f0005047f89 */ /* 0x000ee200000e0000 */
[----:B--2---:R-:W-:Y:S01]  /*24f0*/  FMUL R6, R6, R9 ;  /* 0x0000000906067220 */ /* 0x004fe20000400000 */
[----:B0-----:R-:W-:Y:S01]  /*2500*/  FADD R9, R10, R13 ;  /* 0x0000000d0a097221 */ /* 0x001fe20000000000 */
[----:B-1----:R-:W-:-:S03]  /*2510*/  FADD R3, -R0, R3 ;  /* 0x0000000300037221 */ /* 0x002fc60000000100 */
[----:B------:R-:W-:Y:S02]  /*2520*/  FSEL R6, R6, RZ, P1 ;  /* 0x000000ff06067208 */ /* 0x000fe40000800000 */
[----:B------:R-:W-:Y:S01]  /*2530*/  FSETP.GEU.AND P2, PT, |R9|, 1.175494350822287508e-38, PT ;  /* 0x008000000900780b */ /* 0x000fe20003f4e200 */
[----:B------:R-:W-:Y:S01]  /*2540*/  FMUL R7, R3, R3 ;  /* 0x0000000303077220 */ /* 0x000fe20000400000 */
[----:B------:R-:W-:Y:S01]  /*2550*/  FSETP.GT.AND P1, PT, |R9|, 8.50705917302346158658e+37, PT ;  /* 0x7e8000000900780b */ /* 0x000fe20003f24200 */
[----:B------:R-:W-:Y:S01]  /*2560*/  FFMA R0, R3, R6, R0 ;  /* 0x0000000603007223 */ /* 0x000fe20000000000 */
[----:B---3--:R-:W-:Y:S01]  /*2570*/  FADD R5, R5, R4 ;  /* 0x0000000405057221 */ /* 0x008fe20000000000 */
[----:B------:R-:W-:Y:S01]  /*2580*/  FMUL R7, R12, R7 ;  /* 0x000000070c077220 */ /* 0x000fe20000400000 */
[----:B------:R-:W-:Y:S02]  /*2590*/  FMUL R4, R9, 0.25 ;  /* 0x3e80000009047820 */ /* 0x000fe40000400000 */
[----:B------:R-:W0:Y:S01]  /*25a0*/  SHFL.BFLY PT, R3, R0, 0x1, 0x1f ;  /* 0x0c201f0000037f89 */ /* 0x000e2200000e0000 */
[----:B------:R-:W-:-:S02]  /*25b0*/  FFMA R5, R6, R7, R5 ;  /* 0x0000000706057223 */ /* 0x000fc40000000005 */
[----:B------:R-:W-:-:S03]  /*25c0*/  FSEL R6, R4, R9, P1 ;  /* 0x0000000904067208 */ /* 0x000fc60000800000 */
[----:B------:R-:W1:Y:S01]  /*25d0*/  SHFL.BFLY PT, R4, R5, 0x1, 0x1f ;  /* 0x0c201f0005047f89 */ /* 0x000e6200000e0000 */
[----:B------:R-:W-:Y:S01]  /*25e0*/  @P1 FMUL R13, R13, 0.25 ;  /* 0x3e8000000d0d1820 */ /* 0x000fe20000400000 */
[----:B------:R-:W-:Y:S01]  /*25f0*/  @!P2 FMUL R6, R6, 16777216 ;  /* 0x4b8000000606a820 */ /* 0x000fe20000400000 */
[C---:B------:R-:W-:Y:S02]  /*2600*/  LOP3.LUT P1, RZ, R2.reuse, 0xf, RZ, 0xc0, !PT ;  /* 0x0000000f02ff7812 */ /* 0x040fe4000782c0ff */
[----:B------:R-:W-:Y:S01]  /*2610*/  @!P2 FMUL R13, R13, 16777216 ;  /* 0x4b8000000d0da820 */ /* 0x000fe20000400000 */
[----:B------:R-:W-:Y:S02]  /*2620*/  FSETP.NEU.AND P2, PT, R9, RZ, PT ;  /* 0x000000ff0900720b */ /* 0x000fe40003f4d000 */
[----:B------:R-:W2:Y:S01]  /*2630*/  MUFU.RCP R6, R6 ;  /* 0x0000000600067308 */ /* 0x000ea20000001000 */
[----:B------:R-:W-:Y:S01]  /*2640*/  ISETP.LT.AND P1, PT, R2, 0x10, !P1 ;  /* 0x000000100200780c */ /* 0x000fe20004f21270 */
[----:B------:R-:W-:-:S02]  /*2650*/  IMAD.U32 R2, RZ, RZ, UR4 ;  /* 0x00000004ff027e24 */ /* 0x000fc4000f8e00ff */
[----:B0-----:R-:W-:-:S04]  /*2660*/  FADD R3, -R0, R3 ;  /* 0x0000000300037221 */ /* 0x001fc80000000100 */
[----:B------:R-:W-:Y:S01]  /*2670*/  FMUL R7, R3, R3 ;  /* 0x0000000303077220 */ /* 0x000fe20000400000 */
[----:B--2---:R-:W-:Y:S01]  /*2680*/  FMUL R13, R6, R13 ;  /* 0x0000000d060d7220 */ /* 0x004fe20000400000 */
[----:B-1----:R-:W-:-:S04]  /*2690*/  FADD R4, R5, R4 ;  /* 0x0000000405047221 */ /* 0x002fc80000000000 */
[----:B------:R-:W-:Y:S01]  /*26a0*/  @P1 STS [R16+UR9+0x80], R9 ;  /* 0x0000800910001988 */ /* 0x000fe20008000809 */
[----:B------:R-:W-:Y:S01]  /*26b0*/  FMUL R7, R10, R7 ;  /* 0x000000070a077220 */ /* 0x000fe20000400000 */
[----:B------:R-:W-:-:S05]  /*26c0*/  FSEL R13, R13, RZ, P2 ;  /* 0x000000ff0d0d7208 */ /* 0x000fca0001000000 */
[----:B------:R-:W-:Y:S01]  /*26d0*/  FFMA R5, R3, R13, R0 ;  /* 0x0000000d03057223 */ /* 0x000fe20000000000 */
[----:B------:R-:W-:Y:S01]  /*26e0*/  FFMA R7, R13, R7, R4 ;  /* 0x000000070d077223 */ /* 0x000fe20000000004 */
[----:B------:R-:W-:Y:S01]  /*26f0*/  MOV R3, UR5 ;  /* 0x0000000500037c02 */ /* 0x000fe20008000f00 */
[----:B------:R-:W-:Y:S01]  /*2700*/  IMAD.U32 R4, RZ, RZ, UR6 ;  /* 0x00000006ff047e24 */ /* 0x000fe2000f8e00ff */
[----:B------:R-:W-:Y:S01]  /*2710*/  ULDC.64 UR4, c[0x0][0x240] ;  /* 0x0000900000047ab9 */ /* 0x000fe20000000a00 */
[----:B------:R0:W-:Y:S01]  /*2720*/  @P1 STS [R16+UR9], R5 ;  /* 0x0000000510001988 */ /* 0x0001e20008000809 */
[----:B------:R-:W-:-:S03]  /*2730*/  UIMAD.WIDE UR4, UR10, 0x4, UR4 ;  /* 0x000000040a0478a5 */ /* 0x000fc6000f8e0204 */
[----:B------:R-:W-:Y:S01]  /*2740*/  @P1 STS [R16+UR9+0x40], R7 ;  /* 0x0000400710001988 */ /* 0x000fe20008000809 */
[----:B------:R-:W-:Y:S01]  /*2750*/  BAR.SYNC.DEFER_BLOCKING 0x0 ;  /* 0x0000000000007b1d */ /* 0x000fe20000010000 */
[----:B0-----:R-:W-:-:S05]  /*2760*/  IMAD.U32 R5, RZ, RZ, UR7 ;  /* 0x00000007ff057e24 */ /* 0x001fca000f8e00ff */
[----:B------:R-:W0:Y:S04]  /*2770*/  LDS R11, [UR8] ;  /* 0x00000008ff0b7984 */ /* 0x000e280008000800 */
[----:B------:R-:W1:Y:S04]  /*2780*/  LDS R13, [UR8+0x40] ;  /* 0x00004008ff0d7984 */ /* 0x000e680008000800 */
[----:B0-----:R0:W-:Y:S04]  /*2790*/  @P0 STG.E desc[UR12][R2.64], R11 ;  /* 0x0000000b02000986 */ /* 0x0011e8000c10190c */
[----:B-1----:R0:W-:Y:S01]  /*27a0*/  @P0 STG.E desc[UR12][R4.64], R13 ;  /* 0x0000000d04000986 */ /* 0x0021e2000c10190c */
[----:B------:R-:W-:Y:S05]  /*27b0*/  @!P0 EXIT ;  /* 0x000000000000894d */ /* 0x000fea0003800000 */
[----:B0-----:R-:W0:Y:S01]  /*27c0*/  LDS R5, [UR8+0x80] ;  /* 0x00008008ff057984 */ /* 0x001e220008000800 */
[----:B------:R-:W-:Y:S02]  /*27d0*/  IMAD.U32 R2, RZ, RZ, UR4 ;  /* 0x00000004ff027e24 */ /* 0x000fe4000f8e00ff */
[----:B------:R-:W-:-:S05]  /*27e0*/  IMAD.U32 R3, RZ, RZ, UR5 ;  /* 0x00000005ff037e24 */ /* 0x000fca000f8e00ff */
[----:B0-----:R-:W-:Y:S01]  /*27f0*/  STG.E desc[UR12][R2.64], R5 ;  /* 0x0000000502007986 */ /* 0x001fe2000c10190c */
[----:B------:R-:W-:Y:S05]  /*2800*/  EXIT ;  /* 0x000000000000794d */ /* 0x000fea0003800000 */
.L_x_2:
[----:B------:R-:W-:-:S00]  /*2810*/  BRA `(.L_x_2) ;  /* 0xfffffffc00fc7947 */ /* 0x000fc0000383ffff */
[----:B------:R-:W-:-:S00]  /*2820*/  NOP ;  /* 0x0000000000007918 */ /* 0x000fc00000000000 */
        /* <DEDUP_REMOVED lines=13> */
.L_x_3:


//--------------------- .nv.shared.triton_red_fused__unsafe_index_convolution_native_group_norm_35 --------------------------
	.section	.nv.shared.triton_red_fused__unsafe_index_convolution_native_group_norm_35,"aw",@nobits
	.sectionflags	@""
	.align	16
	.zero		1024


//--------------------- .nv.constant0.triton_red_fused__unsafe_index_convolution_native_group_norm_35 --------------------------
	.section	.nv.constant0.triton_red_fused__unsafe_index_convolution_native_group_norm_35,"a",@progbits
	.sectionflags	@""
	.align	4
.nv.constant0.triton_red_fused__unsafe_index_convolution_native_group_norm_35:
	.zero		592
